//
// Generated by NVIDIA NVVM Compiler
//
// Compiler Build ID: CL-36424714
// Cuda compilation tools, release 13.0, V13.0.88
// Based on NVVM 20.0.0
//

.version 9.0
.target sm_100
.address_size 64

	// .globl	_Z19cuda_fragment_printPiP13grid_fragment
.extern .func  (.param .b32 func_retval0) vprintf
(
	.param .b64 vprintf_param_0,
	.param .b64 vprintf_param_1
)
;
.global .align 1 .b8 $str[31] = {10, 45, 45, 45, 45, 45, 99, 117, 100, 97, 95, 102, 114, 97, 103, 109, 101, 110, 116, 95, 112, 114, 105, 110, 116, 45, 45, 45, 45, 10};
.global .align 1 .b8 $str$1[24] = {105, 110, 116, 42, 32, 100, 101, 118, 95, 102, 51, 100, 49, 95, 115, 105, 122, 101, 115, 32, 61, 32, 123};
.global .align 1 .b8 $str$2[4] = {37, 100, 32};
.global .align 1 .b8 $str$3[3] = {125, 10};
.global .align 1 .b8 $str$4[26] = {102, 114, 97, 103, 109, 101, 110, 116, 45, 62, 100, 105, 109, 101, 110, 115, 105, 111, 110, 32, 61, 32, 37, 100, 10};
.global .align 1 .b8 $str$5[20] = {102, 114, 97, 103, 109, 101, 110, 116, 45, 62, 115, 105, 122, 101, 115, 32, 61, 32, 123};
.global .align 1 .b8 $str$6[19] = {110, 117, 109, 95, 101, 108, 101, 109, 101, 110, 116, 115, 32, 61, 32, 37, 100, 10};
.global .align 1 .b8 $str$7[7] = {100, 97, 116, 97, 58, 32};
.global .align 1 .b8 $str$8[4] = {37, 103, 32};
.global .align 1 .b8 $str$9[2] = {10};
.global .align 1 .b8 $str$10[28] = {100, 97, 116, 97, 32, 105, 110, 32, 116, 97, 98, 108, 101, 115, 32, 98, 121, 32, 108, 97, 121, 101, 114, 115, 58, 32, 10};
.global .align 1 .b8 $str$11[9] = {9, 122, 32, 61, 32, 37, 100, 10};
.global .align 1 .b8 $str$12[9] = {106, 32, 61, 32, 37, 100, 58, 32};
.global .align 1 .b8 $str$13[7] = {45, 45, 45, 45, 45, 10};

.visible .entry _Z19cuda_fragment_printPiP13grid_fragment(
	.param .u64 .ptr .align 1 _Z19cuda_fragment_printPiP13grid_fragment_param_0,
	.param .u64 .ptr .align 1 _Z19cuda_fragment_printPiP13grid_fragment_param_1
)
{
	.local .align 8 .b8 	__local_depot0[8];
	.reg .b64 	%SP;
	.reg .b64 	%SPL;
	.reg .pred 	%p<24>;
	.reg .b32 	%r<207>;
	.reg .b32 	%f<7>;
	.reg .b64 	%rd<87>;
	.reg .b64 	%fd<7>;

	mov.u64 	%SPL, __local_depot0;
	cvta.local.u64 	%SP, %SPL;
	ld.param.u64 	%rd7, [_Z19cuda_fragment_printPiP13grid_fragment_param_0];
	ld.param.u64 	%rd8, [_Z19cuda_fragment_printPiP13grid_fragment_param_1];
	cvta.to.global.u64 	%rd1, %rd8;
	add.u64 	%rd9, %SP, 0;
	add.u64 	%rd2, %SPL, 0;
	mov.u64 	%rd10, $str;
	cvta.global.u64 	%rd11, %rd10;
	{ // callseq 0, 0
	.param .b64 param0;
	st.param.b64 	[param0], %rd11;
	.param .b64 param1;
	st.param.b64 	[param1], 0;
	.param .b32 retval0;
	call.uni (retval0), 
	vprintf, 
	(
	param0, 
	param1
	);
	ld.param.b32 	%r52, [retval0];
	} // callseq 0
	mov.u64 	%rd12, $str$1;
	cvta.global.u64 	%rd13, %rd12;
	{ // callseq 1, 0
	.param .b64 param0;
	st.param.b64 	[param0], %rd13;
	.param .b64 param1;
	st.param.b64 	[param1], 0;
	.param .b32 retval0;
	call.uni (retval0), 
	vprintf, 
	(
	param0, 
	param1
	);
	ld.param.b32 	%r54, [retval0];
	} // callseq 1
	cvta.to.global.u64 	%rd14, %rd7;
	ld.global.u32 	%r56, [%rd14];
	st.local.u32 	[%rd2], %r56;
	mov.u64 	%rd15, $str$2;
	cvta.global.u64 	%rd16, %rd15;
	{ // callseq 2, 0
	.param .b64 param0;
	st.param.b64 	[param0], %rd16;
	.param .b64 param1;
	st.param.b64 	[param1], %rd9;
	.param .b32 retval0;
	call.uni (retval0), 
	vprintf, 
	(
	param0, 
	param1
	);
	ld.param.b32 	%r57, [retval0];
	} // callseq 2
	ld.global.u32 	%r59, [%rd14+4];
	st.local.u32 	[%rd2], %r59;
	{ // callseq 3, 0
	.param .b64 param0;
	st.param.b64 	[param0], %rd16;
	.param .b64 param1;
	st.param.b64 	[param1], %rd9;
	.param .b32 retval0;
	call.uni (retval0), 
	vprintf, 
	(
	param0, 
	param1
	);
	ld.param.b32 	%r60, [retval0];
	} // callseq 3
	ld.global.u32 	%r62, [%rd14+8];
	st.local.u32 	[%rd2], %r62;
	{ // callseq 4, 0
	.param .b64 param0;
	st.param.b64 	[param0], %rd16;
	.param .b64 param1;
	st.param.b64 	[param1], %rd9;
	.param .b32 retval0;
	call.uni (retval0), 
	vprintf, 
	(
	param0, 
	param1
	);
	ld.param.b32 	%r63, [retval0];
	} // callseq 4
	mov.u64 	%rd17, $str$3;
	cvta.global.u64 	%rd18, %rd17;
	{ // callseq 5, 0
	.param .b64 param0;
	st.param.b64 	[param0], %rd18;
	.param .b64 param1;
	st.param.b64 	[param1], 0;
	.param .b32 retval0;
	call.uni (retval0), 
	vprintf, 
	(
	param0, 
	param1
	);
	ld.param.b32 	%r65, [retval0];
	} // callseq 5
	ld.global.u32 	%r67, [%rd1+16];
	st.local.u32 	[%rd2], %r67;
	mov.u64 	%rd19, $str$4;
	cvta.global.u64 	%rd20, %rd19;
	{ // callseq 6, 0
	.param .b64 param0;
	st.param.b64 	[param0], %rd20;
	.param .b64 param1;
	st.param.b64 	[param1], %rd9;
	.param .b32 retval0;
	call.uni (retval0), 
	vprintf, 
	(
	param0, 
	param1
	);
	ld.param.b32 	%r68, [retval0];
	} // callseq 6
	mov.u64 	%rd21, $str$5;
	cvta.global.u64 	%rd22, %rd21;
	{ // callseq 7, 0
	.param .b64 param0;
	st.param.b64 	[param0], %rd22;
	.param .b64 param1;
	st.param.b64 	[param1], 0;
	.param .b32 retval0;
	call.uni (retval0), 
	vprintf, 
	(
	param0, 
	param1
	);
	ld.param.b32 	%r70, [retval0];
	} // callseq 7
	ld.global.u32 	%r72, [%rd1+16];
	setp.lt.s32 	%p1, %r72, 1;
	@%p1 bra 	$L__BB0_3;
	mov.b32 	%r183, 0;
$L__BB0_2:
	ld.global.u64 	%rd23, [%rd1+8];
	mul.wide.u32 	%rd24, %r183, 4;
	add.s64 	%rd25, %rd23, %rd24;
	ld.u32 	%r74, [%rd25];
	st.local.u32 	[%rd2], %r74;
	cvta.global.u64 	%rd27, %rd15;
	{ // callseq 8, 0
	.param .b64 param0;
	st.param.b64 	[param0], %rd27;
	.param .b64 param1;
	st.param.b64 	[param1], %rd9;
	.param .b32 retval0;
	call.uni (retval0), 
	vprintf, 
	(
	param0, 
	param1
	);
	ld.param.b32 	%r75, [retval0];
	} // callseq 8
	add.s32 	%r183, %r183, 1;
	ld.global.u32 	%r77, [%rd1+16];
	setp.lt.s32 	%p2, %r183, %r77;
	@%p2 bra 	$L__BB0_2;
$L__BB0_3:
	cvta.global.u64 	%rd30, %rd17;
	{ // callseq 9, 0
	.param .b64 param0;
	st.param.b64 	[param0], %rd30;
	.param .b64 param1;
	st.param.b64 	[param1], 0;
	.param .b32 retval0;
	call.uni (retval0), 
	vprintf, 
	(
	param0, 
	param1
	);
	ld.param.b32 	%r78, [retval0];
	} // callseq 9
	ld.global.u64 	%rd3, [%rd1+8];
	ld.u32 	%r198, [%rd3];
	ld.global.u32 	%r4, [%rd1+16];
	setp.lt.s32 	%p3, %r4, 2;
	@%p3 bra 	$L__BB0_16;
	add.s32 	%r5, %r4, -1;
	and.b32  	%r6, %r5, 15;
	setp.lt.u32 	%p4, %r4, 17;
	mov.b32 	%r191, 1;
	@%p4 bra 	$L__BB0_7;
	and.b32  	%r7, %r5, -16;
	mov.b32 	%r185, 1;
$L__BB0_6:
	.pragma "nounroll";
	mul.wide.u32 	%rd31, %r185, 4;
	add.s64 	%rd32, %rd3, %rd31;
	ld.u32 	%r83, [%rd32];
	mul.lo.s32 	%r84, %r83, %r198;
	ld.u32 	%r85, [%rd32+4];
	mul.lo.s32 	%r86, %r85, %r84;
	ld.u32 	%r87, [%rd32+8];
	mul.lo.s32 	%r88, %r87, %r86;
	ld.u32 	%r89, [%rd32+12];
	mul.lo.s32 	%r90, %r89, %r88;
	ld.u32 	%r91, [%rd32+16];
	mul.lo.s32 	%r92, %r91, %r90;
	ld.u32 	%r93, [%rd32+20];
	mul.lo.s32 	%r94, %r93, %r92;
	ld.u32 	%r95, [%rd32+24];
	mul.lo.s32 	%r96, %r95, %r94;
	ld.u32 	%r97, [%rd32+28];
	mul.lo.s32 	%r98, %r97, %r96;
	ld.u32 	%r99, [%rd32+32];
	mul.lo.s32 	%r100, %r99, %r98;
	ld.u32 	%r101, [%rd32+36];
	mul.lo.s32 	%r102, %r101, %r100;
	ld.u32 	%r103, [%rd32+40];
	mul.lo.s32 	%r104, %r103, %r102;
	ld.u32 	%r105, [%rd32+44];
	mul.lo.s32 	%r106, %r105, %r104;
	ld.u32 	%r107, [%rd32+48];
	mul.lo.s32 	%r108, %r107, %r106;
	ld.u32 	%r109, [%rd32+52];
	mul.lo.s32 	%r110, %r109, %r108;
	ld.u32 	%r111, [%rd32+56];
	mul.lo.s32 	%r112, %r111, %r110;
	ld.u32 	%r113, [%rd32+60];
	mul.lo.s32 	%r198, %r113, %r112;
	add.s32 	%r191, %r185, 16;
	add.s32 	%r114, %r185, 15;
	setp.ne.s32 	%p5, %r114, %r7;
	mov.u32 	%r185, %r191;
	@%p5 bra 	$L__BB0_6;
$L__BB0_7:
	setp.eq.s32 	%p6, %r6, 0;
	@%p6 bra 	$L__BB0_16;
	and.b32  	%r15, %r5, 7;
	setp.lt.u32 	%p7, %r6, 8;
	@%p7 bra 	$L__BB0_10;
	mul.wide.u32 	%rd33, %r191, 4;
	add.s64 	%rd34, %rd3, %rd33;
	ld.u32 	%r116, [%rd34];
	mul.lo.s32 	%r117, %r116, %r198;
	ld.u32 	%r118, [%rd34+4];
	mul.lo.s32 	%r119, %r118, %r117;
	ld.u32 	%r120, [%rd34+8];
	mul.lo.s32 	%r121, %r120, %r119;
	ld.u32 	%r122, [%rd34+12];
	mul.lo.s32 	%r123, %r122, %r121;
	ld.u32 	%r124, [%rd34+16];
	mul.lo.s32 	%r125, %r124, %r123;
	ld.u32 	%r126, [%rd34+20];
	mul.lo.s32 	%r127, %r126, %r125;
	ld.u32 	%r128, [%rd34+24];
	mul.lo.s32 	%r129, %r128, %r127;
	ld.u32 	%r130, [%rd34+28];
	mul.lo.s32 	%r198, %r130, %r129;
	add.s32 	%r191, %r191, 8;
$L__BB0_10:
	setp.eq.s32 	%p8, %r15, 0;
	@%p8 bra 	$L__BB0_16;
	and.b32  	%r21, %r5, 3;
	setp.lt.u32 	%p9, %r15, 4;
	@%p9 bra 	$L__BB0_13;
	mul.wide.u32 	%rd35, %r191, 4;
	add.s64 	%rd36, %rd3, %rd35;
	ld.u32 	%r132, [%rd36];
	mul.lo.s32 	%r133, %r132, %r198;
	ld.u32 	%r134, [%rd36+4];
	mul.lo.s32 	%r135, %r134, %r133;
	ld.u32 	%r136, [%rd36+8];
	mul.lo.s32 	%r137, %r136, %r135;
	ld.u32 	%r138, [%rd36+12];
	mul.lo.s32 	%r198, %r138, %r137;
	add.s32 	%r191, %r191, 4;
$L__BB0_13:
	setp.eq.s32 	%p10, %r21, 0;
	@%p10 bra 	$L__BB0_16;
	mov.b32 	%r197, 0;
$L__BB0_15:
	.pragma "nounroll";
	mul.wide.u32 	%rd37, %r191, 4;
	add.s64 	%rd38, %rd3, %rd37;
	ld.u32 	%r140, [%rd38];
	mul.lo.s32 	%r198, %r140, %r198;
	add.s32 	%r191, %r191, 1;
	add.s32 	%r197, %r197, 1;
	setp.ne.s32 	%p11, %r197, %r21;
	@%p11 bra 	$L__BB0_15;
$L__BB0_16:
	st.local.u32 	[%rd2], %r198;
	mov.u64 	%rd39, $str$6;
	cvta.global.u64 	%rd40, %rd39;
	{ // callseq 10, 0
	.param .b64 param0;
	st.param.b64 	[param0], %rd40;
	.param .b64 param1;
	st.param.b64 	[param1], %rd9;
	.param .b32 retval0;
	call.uni (retval0), 
	vprintf, 
	(
	param0, 
	param1
	);
	ld.param.b32 	%r141, [retval0];
	} // callseq 10
	mov.u64 	%rd42, $str$7;
	cvta.global.u64 	%rd43, %rd42;
	{ // callseq 11, 0
	.param .b64 param0;
	st.param.b64 	[param0], %rd43;
	.param .b64 param1;
	st.param.b64 	[param1], 0;
	.param .b32 retval0;
	call.uni (retval0), 
	vprintf, 
	(
	param0, 
	param1
	);
	ld.param.b32 	%r143, [retval0];
	} // callseq 11
	setp.lt.s32 	%p12, %r198, 1;
	@%p12 bra 	$L__BB0_23;
	and.b32  	%r34, %r198, 3;
	setp.lt.u32 	%p13, %r198, 4;
	mov.b32 	%r201, 0;
	@%p13 bra 	$L__BB0_20;
	and.b32  	%r201, %r198, 2147483644;
	mov.b32 	%r199, 0;
	mov.u64 	%rd47, $str$8;
$L__BB0_19:
	ld.global.u64 	%rd44, [%rd1];
	mul.wide.u32 	%rd45, %r199, 4;
	add.s64 	%rd46, %rd44, %rd45;
	ld.f32 	%f1, [%rd46];
	cvt.f64.f32 	%fd1, %f1;
	st.local.f64 	[%rd2], %fd1;
	cvta.global.u64 	%rd48, %rd47;
	{ // callseq 12, 0
	.param .b64 param0;
	st.param.b64 	[param0], %rd48;
	.param .b64 param1;
	st.param.b64 	[param1], %rd9;
	.param .b32 retval0;
	call.uni (retval0), 
	vprintf, 
	(
	param0, 
	param1
	);
	ld.param.b32 	%r147, [retval0];
	} // callseq 12
	ld.global.u64 	%rd50, [%rd1];
	add.s64 	%rd51, %rd50, %rd45;
	ld.f32 	%f2, [%rd51+4];
	cvt.f64.f32 	%fd2, %f2;
	st.local.f64 	[%rd2], %fd2;
	{ // callseq 13, 0
	.param .b64 param0;
	st.param.b64 	[param0], %rd48;
	.param .b64 param1;
	st.param.b64 	[param1], %rd9;
	.param .b32 retval0;
	call.uni (retval0), 
	vprintf, 
	(
	param0, 
	param1
	);
	ld.param.b32 	%r149, [retval0];
	} // callseq 13
	ld.global.u64 	%rd52, [%rd1];
	add.s64 	%rd53, %rd52, %rd45;
	ld.f32 	%f3, [%rd53+8];
	cvt.f64.f32 	%fd3, %f3;
	st.local.f64 	[%rd2], %fd3;
	{ // callseq 14, 0
	.param .b64 param0;
	st.param.b64 	[param0], %rd48;
	.param .b64 param1;
	st.param.b64 	[param1], %rd9;
	.param .b32 retval0;
	call.uni (retval0), 
	vprintf, 
	(
	param0, 
	param1
	);
	ld.param.b32 	%r151, [retval0];
	} // callseq 14
	ld.global.u64 	%rd54, [%rd1];
	add.s64 	%rd55, %rd54, %rd45;
	ld.f32 	%f4, [%rd55+12];
	cvt.f64.f32 	%fd4, %f4;
	st.local.f64 	[%rd2], %fd4;
	{ // callseq 15, 0
	.param .b64 param0;
	st.param.b64 	[param0], %rd48;
	.param .b64 param1;
	st.param.b64 	[param1], %rd9;
	.param .b32 retval0;
	call.uni (retval0), 
	vprintf, 
	(
	param0, 
	param1
	);
	ld.param.b32 	%r153, [retval0];
	} // callseq 15
	add.s32 	%r199, %r199, 4;
	setp.ne.s32 	%p14, %r199, %r201;
	@%p14 bra 	$L__BB0_19;
$L__BB0_20:
	setp.eq.s32 	%p15, %r34, 0;
	@%p15 bra 	$L__BB0_23;
	mov.b32 	%r202, 0;
	mov.u64 	%rd59, $str$8;
$L__BB0_22:
	.pragma "nounroll";
	ld.global.u64 	%rd56, [%rd1];
	mul.wide.u32 	%rd57, %r201, 4;
	add.s64 	%rd58, %rd56, %rd57;
	ld.f32 	%f5, [%rd58];
	cvt.f64.f32 	%fd5, %f5;
	st.local.f64 	[%rd2], %fd5;
	cvta.global.u64 	%rd60, %rd59;
	{ // callseq 16, 0
	.param .b64 param0;
	st.param.b64 	[param0], %rd60;
	.param .b64 param1;
	st.param.b64 	[param1], %rd9;
	.param .b32 retval0;
	call.uni (retval0), 
	vprintf, 
	(
	param0, 
	param1
	);
	ld.param.b32 	%r156, [retval0];
	} // callseq 16
	add.s32 	%r201, %r201, 1;
	add.s32 	%r202, %r202, 1;
	setp.ne.s32 	%p16, %r202, %r34;
	@%p16 bra 	$L__BB0_22;
$L__BB0_23:
	mov.u64 	%rd62, $str$9;
	cvta.global.u64 	%rd63, %rd62;
	{ // callseq 17, 0
	.param .b64 param0;
	st.param.b64 	[param0], %rd63;
	.param .b64 param1;
	st.param.b64 	[param1], 0;
	.param .b32 retval0;
	call.uni (retval0), 
	vprintf, 
	(
	param0, 
	param1
	);
	ld.param.b32 	%r158, [retval0];
	} // callseq 17
	mov.u64 	%rd64, $str$10;
	cvta.global.u64 	%rd65, %rd64;
	{ // callseq 18, 0
	.param .b64 param0;
	st.param.b64 	[param0], %rd65;
	.param .b64 param1;
	st.param.b64 	[param1], 0;
	.param .b32 retval0;
	call.uni (retval0), 
	vprintf, 
	(
	param0, 
	param1
	);
	ld.param.b32 	%r160, [retval0];
	} // callseq 18
	ld.global.u32 	%r162, [%rd1+16];
	setp.ne.s32 	%p17, %r162, 3;
	@%p17 bra 	$L__BB0_33;
	ld.global.u64 	%rd66, [%rd1+8];
	ld.u32 	%r163, [%rd66+8];
	setp.lt.s32 	%p18, %r163, 1;
	@%p18 bra 	$L__BB0_33;
	mov.b32 	%r203, 0;
	mov.u64 	%rd67, $str$11;
	mov.u64 	%rd71, $str$12;
	mov.u64 	%rd77, $str$8;
$L__BB0_26:
	st.local.u32 	[%rd2], %r203;
	cvta.global.u64 	%rd68, %rd67;
	{ // callseq 19, 0
	.param .b64 param0;
	st.param.b64 	[param0], %rd68;
	.param .b64 param1;
	st.param.b64 	[param1], %rd9;
	.param .b32 retval0;
	call.uni (retval0), 
	vprintf, 
	(
	param0, 
	param1
	);
	ld.param.b32 	%r165, [retval0];
	} // callseq 19
	ld.global.u64 	%rd70, [%rd1+8];
	ld.u32 	%r167, [%rd70+4];
	setp.lt.s32 	%p19, %r167, 1;
	@%p19 bra 	$L__BB0_32;
	mov.b32 	%r204, 0;
$L__BB0_28:
	st.local.u32 	[%rd2], %r204;
	cvta.global.u64 	%rd72, %rd71;
	{ // callseq 20, 0
	.param .b64 param0;
	st.param.b64 	[param0], %rd72;
	.param .b64 param1;
	st.param.b64 	[param1], %rd9;
	.param .b32 retval0;
	call.uni (retval0), 
	vprintf, 
	(
	param0, 
	param1
	);
	ld.param.b32 	%r169, [retval0];
	} // callseq 20
	ld.global.u64 	%rd86, [%rd1+8];
	ld.u32 	%r205, [%rd86];
	setp.lt.s32 	%p20, %r205, 1;
	@%p20 bra 	$L__BB0_31;
	mov.b32 	%r206, 0;
$L__BB0_30:
	ld.u32 	%r172, [%rd86+4];
	mad.lo.s32 	%r173, %r172, %r203, %r204;
	mad.lo.s32 	%r174, %r173, %r205, %r206;
	ld.global.u64 	%rd74, [%rd1];
	mul.wide.s32 	%rd75, %r174, 4;
	add.s64 	%rd76, %rd74, %rd75;
	ld.f32 	%f6, [%rd76];
	cvt.f64.f32 	%fd6, %f6;
	st.local.f64 	[%rd2], %fd6;
	cvta.global.u64 	%rd78, %rd77;
	{ // callseq 21, 0
	.param .b64 param0;
	st.param.b64 	[param0], %rd78;
	.param .b64 param1;
	st.param.b64 	[param1], %rd9;
	.param .b32 retval0;
	call.uni (retval0), 
	vprintf, 
	(
	param0, 
	param1
	);
	ld.param.b32 	%r175, [retval0];
	} // callseq 21
	add.s32 	%r206, %r206, 1;
	ld.global.u64 	%rd86, [%rd1+8];
	ld.u32 	%r205, [%rd86];
	setp.lt.s32 	%p21, %r206, %r205;
	@%p21 bra 	$L__BB0_30;
$L__BB0_31:
	cvta.global.u64 	%rd81, %rd62;
	{ // callseq 22, 0
	.param .b64 param0;
	st.param.b64 	[param0], %rd81;
	.param .b64 param1;
	st.param.b64 	[param1], 0;
	.param .b32 retval0;
	call.uni (retval0), 
	vprintf, 
	(
	param0, 
	param1
	);
	ld.param.b32 	%r177, [retval0];
	} // callseq 22
	add.s32 	%r204, %r204, 1;
	ld.global.u64 	%rd82, [%rd1+8];
	ld.u32 	%r179, [%rd82+4];
	setp.lt.s32 	%p22, %r204, %r179;
	@%p22 bra 	$L__BB0_28;
$L__BB0_32:
	mov.u64 	%rd83, $str$13;
	cvta.global.u64 	%rd84, %rd83;
	{ // callseq 23, 0
	.param .b64 param0;
	st.param.b64 	[param0], %rd84;
	.param .b64 param1;
	st.param.b64 	[param1], 0;
	.param .b32 retval0;
	call.uni (retval0), 
	vprintf, 
	(
	param0, 
	param1
	);
	ld.param.b32 	%r180, [retval0];
	} // callseq 23
	add.s32 	%r203, %r203, 1;
	ld.global.u64 	%rd85, [%rd1+8];
	ld.u32 	%r182, [%rd85+8];
	setp.lt.s32 	%p23, %r203, %r182;
	@%p23 bra 	$L__BB0_26;
$L__BB0_33:
	ret;

}


// ===== COMPILED SASS (sm_100) =====

	.target	sm_100

	.elftype	@"ET_EXEC"


//--------------------- .note.nv.tkinfo           --------------------------
	.section	.note.nv.tkinfo,"",@"SHT_NOTE"
	.sectionflags	@"SHF_NOTE_NV_TKINFO"
	.tkinfo
        /*0018*/ 	.word	0x00000002
        /*0030*/ 	.string	""
        /*0030*/ 	.string	"ptxas"
        /*0030*/ 	.string	"Cuda compilation tools, release 13.0, V13.0.88"
        /*0030*/ 	.string	"Build cuda_13.0.r13.0/compiler.36424714_0"
        /*0030*/ 	.string	"-arch sm_100 -m 64 "



//--------------------- .note.nv.cuinfo           --------------------------
	.section	.note.nv.cuinfo,"",@"SHT_NOTE"
	.sectionflags	@"SHF_NOTE_NV_CUINFO"
        /*0018*/ 	.short	0x0002
        /*001a*/ 	.short	0x0064
        /*001c*/ 	.short	0x0082
	.zero		2


//--------------------- .nv.info                  --------------------------
	.section	.nv.info,"",@"SHT_CUDA_INFO"
	.align	4


	//----- nvinfo : EIATTR_REGCOUNT
	.align		4
        /*0000*/ 	.byte	0x04, 0x2f
        /*0002*/ 	.short	(.L_15 - .L_14)
	.align		4
.L_14:
        /*0004*/ 	.word	index@(_Z19cuda_fragment_printPiP13grid_fragment)
        /*0008*/ 	.word	0x0000001e


	//----- nvinfo : EIATTR_FRAME_SIZE
	.align		4
.L_15:
        /*000c*/ 	.byte	0x04, 0x11
        /*000e*/ 	.short	(.L_17 - .L_16)
	.align		4
.L_16:
        /*0010*/ 	.word	index@(_Z19cuda_fragment_printPiP13grid_fragment)
        /*0014*/ 	.word	0x00000008


	//----- nvinfo : EIATTR_MIN_STACK_SIZE
	.align		4
.L_17:
        /*0018*/ 	.byte	0x04, 0x12
        /*001a*/ 	.short	(.L_19 - .L_18)
	.align		4
.L_18:
        /*001c*/ 	.word	index@(_Z19cuda_fragment_printPiP13grid_fragment)
        /*0020*/ 	.word	0x00000008
.L_19:


//--------------------- .nv.compat                --------------------------
	.section	.nv.compat,"",@"SHT_CUDA_COMPAT_INFO"
	.align	4
        /*0000*/ 	.byte	0x02, 0x09, 0x00, 0x00, 0x02, 0x02, 0x01, 0x00, 0x02, 0x05, 0x05, 0x00, 0x03, 0x07, 0x01, 0x01
        /*0010*/ 	.byte	0x02, 0x03, 0x00, 0x00, 0x02, 0x06, 0x01, 0x00, 0x04, 0x0b, 0x08, 0x00, 0x09, 0x00, 0x00, 0x00
        /*0020*/ 	.byte	0x00, 0x00, 0x00, 0x00


//--------------------- .nv.info._Z19cuda_fragment_printPiP13grid_fragment --------------------------
	.section	.nv.info._Z19cuda_fragment_printPiP13grid_fragment,"",@"SHT_CUDA_INFO"
	.sectionflags	@""
	.align	4


	//----- nvinfo : EIATTR_CUDA_API_VERSION
	.align		4
        /*0000*/ 	.byte	0x04, 0x37
        /*0002*/ 	.short	(.L_21 - .L_20)
.L_20:
        /*0004*/ 	.word	0x00000082


	//----- nvinfo : EIATTR_KPARAM_INFO
	.align		4
.L_21:
        /*0008*/ 	.byte	0x04, 0x17
        /*000a*/ 	.short	(.L_23 - .L_22)
.L_22:
        /*000c*/ 	.word	0x00000000
        /*0010*/ 	.short	0x0001
        /*0012*/ 	.short	0x0008
        /*0014*/ 	.byte	0x00, 0xf5, 0x21, 0x00


	//----- nvinfo : EIATTR_KPARAM_INFO
	.align		4
.L_23:
        /*0018*/ 	.byte	0x04, 0x17
        /*001a*/ 	.short	(.L_25 - .L_24)
.L_24:
        /*001c*/ 	.word	0x00000000
        /*0020*/ 	.short	0x0000
        /*0022*/ 	.short	0x0000
        /*0024*/ 	.byte	0x00, 0xf5, 0x21, 0x00


	//----- nvinfo : EIATTR_SPARSE_MMA_MASK
	.align		4
.L_25:
        /*0028*/ 	.byte	0x03, 0x50
        /*002a*/ 	.short	0x0000


	//----- nvinfo : EIATTR_MAXREG_COUNT
	.align		4
        /*002c*/ 	.byte	0x03, 0x1b
        /*002e*/ 	.short	0x00ff


	//----- nvinfo : EIATTR_EXTERNS
	.align		4
        /*0030*/ 	.byte	0x04, 0x0f
        /*0032*/ 	.short	(.L_27 - .L_26)


	//   ....[0]....
	.align		4
.L_26:
        /*0034*/ 	.word	index@(vprintf)


	//----- nvinfo : EIATTR_MERCURY_ISA_VERSION
	.align		4
.L_27:
        /*0038*/ 	.byte	0x03, 0x5f
        /*003a*/ 	.short	0x0101


	//----- nvinfo : EIATTR_VRC_CTA_INIT_COUNT
	.align		4
        /*003c*/ 	.byte	0x02, 0x4a
	.zero		1
	.zero		1


	//----- nvinfo : EIATTR_SYSCALL_OFFSETS
	.align		4
        /*0040*/ 	.byte	0x04, 0x46
        /*0042*/ 	.short	(.L_29 - .L_28)


	//   ....[0]....
.L_28:
        /*0044*/ 	.word	0x000000d0


	//   ....[1]....
        /*0048*/ 	.word	0x00000150


	//   ....[2]....
        /*004c*/ 	.word	0x00000220


	//   ....[3]....
        /*0050*/ 	.word	0x000002f0


	//   ....[4]....
        /*0054*/ 	.word	0x000003c0


	//   ....[5]....
        /*0058*/ 	.word	0x00000430


	//   ....[6]....
        /*005c*/ 	.word	0x00000500


	//   ....[7]....
        /*0060*/ 	.word	0x00000570


	//   ....[8]....
        /*0064*/ 	.word	0x000006f0


	//   ....[9]....
        /*0068*/ 	.word	0x000007f0


	//   ....[10]....
        /*006c*/ 	.word	0x000010e0


	//   ....[11]....
        /*0070*/ 	.word	0x00001150


	//   ....[12]....
        /*0074*/ 	.word	0x00001340


	//   ....[13]....
        /*0078*/ 	.word	0x00001440


	//   ....[14]....
        /*007c*/ 	.word	0x00001540


	//   ....[15]....
        /*0080*/ 	.word	0x00001640


	//   ....[16]....
        /*0084*/ 	.word	0x000017e0


	//   ....[17]....
        /*0088*/ 	.word	0x000018a0


	//   ....[18]....
        /*008c*/ 	.word	0x00001910


	//   ....[19]....
        /*0090*/ 	.word	0x00001a80


	//   ....[20]....
        /*0094*/ 	.word	0x00001bb0


	//   ....[21]....
        /*0098*/ 	.word	0x00001da0


	//   ....[22]....
        /*009c*/ 	.word	0x00001eb0


	//   ....[23]....
        /*00a0*/ 	.word	0x00001fc0


	//----- nvinfo : EIATTR_EXIT_INSTR_OFFSETS
	.align		4
.L_29:
        /*00a4*/ 	.byte	0x04, 0x1c
        /*00a6*/ 	.short	(.L_31 - .L_30)


	//   ....[0]....
.L_30:
        /*00a8*/ 	.word	0x00001970


	//   ....[1]....
        /*00ac*/ 	.word	0x000019d0


	//   ....[2]....
        /*00b0*/ 	.word	0x00002050


	//----- nvinfo : EIATTR_CRS_STACK_SIZE
	.align		4
.L_31:
        /*00b4*/ 	.byte	0x04, 0x1e
        /*00b6*/ 	.short	(.L_33 - .L_32)
.L_32:
        /*00b8*/ 	.word	0x00000000


	//----- nvinfo : EIATTR_CBANK_PARAM_SIZE
	.align		4
.L_33:
        /*00bc*/ 	.byte	0x03, 0x19
        /*00be*/ 	.short	0x0010


	//----- nvinfo : EIATTR_PARAM_CBANK
	.align		4
        /*00c0*/ 	.byte	0x04, 0x0a
        /*00c2*/ 	.short	(.L_35 - .L_34)
	.align		4
.L_34:
        /*00c4*/ 	.word	index@(.nv.constant0._Z19cuda_fragment_printPiP13grid_fragment)
        /*00c8*/ 	.short	0x0380
        /*00ca*/ 	.short	0x0010


	//----- nvinfo : EIATTR_SW_WAR
	.align		4
.L_35:
        /*00cc*/ 	.byte	0x04, 0x36
        /*00ce*/ 	.short	(.L_37 - .L_36)
.L_36:
        /*00d0*/ 	.word	0x00000008
.L_37:


//--------------------- .nv.callgraph             --------------------------
	.section	.nv.callgraph,"",@"SHT_CUDA_CALLGRAPH"
	.align	4
	.sectionentsize	8
	.align		4
        /*0000*/ 	.word	0x00000000
	.align		4
        /*0004*/ 	.word	0xffffffff
	.align		4
        /*0008*/ 	.word	index@(_Z19cuda_fragment_printPiP13grid_fragment)
	.align		4
        /*000c*/ 	.word	index@(vprintf)
	.align		4
        /*0010*/ 	.word	0x00000000
	.align		4
        /*0014*/ 	.word	0xfffffffe
	.align		4
        /*0018*/ 	.word	0x00000000
	.align		4
        /*001c*/ 	.word	0xfffffffd
	.align		4
        /*0020*/ 	.word	0x00000000
	.align		4
        /*0024*/ 	.word	0xfffffffc


//--------------------- .nv.constant4             --------------------------
	.section	.nv.constant4,"a",@progbits
	.align	8
	.align		8
.nv.constant4:
        /*0000*/ 	.dword	vprintf
	.align		8
        /*0008*/ 	.dword	$str
	.align		8
        /*0010*/ 	.dword	$str$1
	.align		8
        /*0018*/ 	.dword	$str$2
	.align		8
        /*0020*/ 	.dword	$str$3
	.align		8
        /*0028*/ 	.dword	$str$4
	.align		8
        /*0030*/ 	.dword	$str$5
	.align		8
        /*0038*/ 	.dword	$str$6
	.align		8
        /*0040*/ 	.dword	$str$7
	.align		8
        /*0048*/ 	.dword	$str$8
	.align		8
        /*0050*/ 	.dword	$str$9
	.align		8
        /*0058*/ 	.dword	$str$10
	.align		8
        /*0060*/ 	.dword	$str$11
	.align		8
        /*0068*/ 	.dword	$str$12
	.align		8
        /*0070*/ 	.dword	$str$13


//--------------------- .text._Z19cuda_fragment_printPiP13grid_fragment --------------------------
	.section	.text._Z19cuda_fragment_printPiP13grid_fragment,"ax",@progbits
	.align	128
        .global         _Z19cuda_fragment_printPiP13grid_fragment
        .type           _Z19cuda_fragment_printPiP13grid_fragment,@function
        .size           _Z19cuda_fragment_printPiP13grid_fragment,(.L_x_48 - _Z19cuda_fragment_printPiP13grid_fragment)
        .other          _Z19cuda_fragment_printPiP13grid_fragment,@"STO_CUDA_ENTRY STV_DEFAULT"
_Z19cuda_fragment_printPiP13grid_fragment:
.text._Z19cuda_fragment_printPiP13grid_fragment:
[----:B------:R-:W0:Y:S01]  /*0000*/  LDC R1, c[0x0][0x37c] ;  /* 0x0000df00ff017b82 */ /* 0x000e220000000800 */
[----:B------:R-:W-:Y:S01]  /*0010*/  MOV R2, 0x0 ;  /* 0x0000000000027802 */ /* 0x000fe20000000f00 */
[----:B------:R-:W1:Y:S01]  /*0020*/  LDCU UR4, c[0x0][0x2f8] ;  /* 0x00005f00ff0477ac */ /* 0x000e620008000800 */
[----:B0-----:R-:W-:Y:S01]  /*0030*/  VIADD R1, R1, 0xfffffff8 ;  /* 0xfffffff801017836 */ /* 0x001fe20000000000 */
[----:B------:R-:W-:-:S04]  /*0040*/  CS2R R6, SRZ ;  /* 0x0000000000067805 */ /* 0x000fc8000001ff00 */
[----:B------:R0:W2:Y:S01]  /*0050*/  LDC.64 R8, c[0x4][R2] ;  /* 0x0100000002087b82 */ /* 0x0000a20000000a00 */
[----:B------:R-:W3:Y:S01]  /*0060*/  LDCU.64 UR6, c[0x4][0x8] ;  /* 0x01000100ff0677ac */ /* 0x000ee20008000a00 */
[----:B------:R-:W4:Y:S01]  /*0070*/  LDCU UR5, c[0x0][0x2fc] ;  /* 0x00005f80ff0577ac */ /* 0x000f220008000800 */
[----:B-1----:R-:W-:Y:S01]  /*0080*/  IADD3 R24, P0, PT, R1, UR4, RZ ;  /* 0x0000000401187c10 */ /* 0x002fe2000ff1e0ff */
[----:B---3--:R-:W-:Y:S02]  /*0090*/  IMAD.U32 R4, RZ, RZ, UR6 ;  /* 0x00000006ff047e24 */ /* 0x008fe4000f8e00ff */
[----:B------:R-:W-:Y:S02]  /*00a0*/  IMAD.U32 R5, RZ, RZ, UR7 ;  /* 0x00000007ff057e24 */ /* 0x000fe4000f8e00ff */
[----:B0---4-:R-:W-:-:S08]  /*00b0*/  IMAD.X R23, RZ, RZ, UR5, P0 ;  /* 0x00000005ff177e24 */ /* 0x011fd000080e06ff */
[----:B------:R-:W-:-:S07]  /*00c0*/  LEPC R20, `(.L_x_0) ;  /* 0x000000001014794e */ /* 0x000fce0000000000 */
[----:B--2---:R-:W-:Y:S05]  /*00d0*/  CALL.ABS.NOINC R8 ;  /* 0x0000000008007343 */ /* 0x004fea0003c00000 */
.L_x_0:
[----:B------:R0:W1:Y:S01]  /*00e0*/  LDC.64 R8, c[0x4][R2] ;  /* 0x0100000002087b82 */ /* 0x0000620000000a00 */
[----:B------:R-:W2:Y:S01]  /*00f0*/  LDCU.64 UR4, c[0x4][0x10] ;  /* 0x01000200ff0477ac */ /* 0x000ea20008000a00 */
[----:B------:R-:W-:-:S06]  /*0100*/  CS2R R6, SRZ ;  /* 0x0000000000067805 */ /* 0x000fcc000001ff00 */
[----:B------:R-:W3:Y:S01]  /*0110*/  LDC.64 R16, c[0x0][0x358] ;  /* 0x0000d600ff107b82 */ /* 0x000ee20000000a00 */
[----:B--2---:R-:W-:Y:S02]  /*0120*/  IMAD.U32 R4, RZ, RZ, UR4 ;  /* 0x00000004ff047e24 */ /* 0x004fe4000f8e00ff */
[----:B0-----:R-:W-:-:S07]  /*0130*/  IMAD.U32 R5, RZ, RZ, UR5 ;  /* 0x00000005ff057e24 */ /* 0x001fce000f8e00ff */
[----:B------:R-:W-:-:S07]  /*0140*/  LEPC R20, `(.L_x_1) ;  /* 0x000000001014794e */ /* 0x000fce0000000000 */
[----:B-1-3--:R-:W-:Y:S05]  /*0150*/  CALL.ABS.NOINC R8 ;  /* 0x0000000008007343 */ /* 0x00afea0003c00000 */
.L_x_1:
[----:B------:R-:W0:Y:S01]  /*0160*/  LDC.64 R8, c[0x0][0x380] ;  /* 0x0000e000ff087b82 */ /* 0x000e220000000a00 */
[----:B------:R-:W-:Y:S02]  /*0170*/  R2UR UR4, R16 ;  /* 0x00000000100472ca */ /* 0x000fe400000e0000 */
[----:B------:R-:W-:-:S13]  /*0180*/  R2UR UR5, R17 ;  /* 0x00000000110572ca */ /* 0x000fda00000e0000 */
[----:B0-----:R-:W2:Y:S01]  /*0190*/  LDG.E R8, desc[UR4][R8.64] ;  /* 0x0000000408087981 */ /* 0x001ea2000c1e1900 */
[----:B------:R0:W1:Y:S01]  /*01a0*/  LDC.64 R10, c[0x4][R2] ;  /* 0x01000000020a7b82 */ /* 0x0000620000000a00 */
[----:B------:R-:W3:Y:S01]  /*01b0*/  LDCU.64 UR4, c[0x4][0x18] ;  /* 0x01000300ff0477ac */ /* 0x000ee20008000a00 */
[----:B------:R-:W-:Y:S02]  /*01c0*/  IMAD.MOV.U32 R6, RZ, RZ, R24 ;  /* 0x000000ffff067224 */ /* 0x000fe400078e0018 */
[----:B------:R-:W-:Y:S02]  /*01d0*/  IMAD.MOV.U32 R7, RZ, RZ, R23 ;  /* 0x000000ffff077224 */ /* 0x000fe400078e0017 */
[----:B---3--:R-:W-:Y:S02]  /*01e0*/  IMAD.U32 R4, RZ, RZ, UR4 ;  /* 0x00000004ff047e24 */ /* 0x008fe4000f8e00ff */
[----:B------:R-:W-:Y:S01]  /*01f0*/  IMAD.U32 R5, RZ, RZ, UR5 ;  /* 0x00000005ff057e24 */ /* 0x000fe2000f8e00ff */
[----:B-12---:R0:W-:Y:S06]  /*0200*/  STL [R1], R8 ;  /* 0x0000000801007387 */ /* 0x0061ec0000100800 */
[----:B------:R-:W-:-:S07]  /*0210*/  LEPC R20, `(.L_x_2) ;  /* 0x000000001014794e */ /* 0x000fce0000000000 */
[----:B0-----:R-:W-:Y:S05]  /*0220*/  CALL.ABS.NOINC R10 ;  /* 0x000000000a007343 */ /* 0x001fea0003c00000 */
.L_x_2:
        /* <DEDUP_REMOVED lines=13> */
.L_x_3:
        /* <DEDUP_REMOVED lines=13> */
.L_x_4:
[----:B------:R0:W1:Y:S01]  /*03d0*/  LDC.64 R8, c[0x4][R2] ;  /* 0x0100000002087b82 */ /* 0x0000620000000a00 */
[----:B------:R-:W2:Y:S01]  /*03e0*/  LDCU.64 UR4, c[0x4][0x20] ;  /* 0x01000400ff0477ac */ /* 0x000ea20008000a00 */
[----:B------:R-:W-:Y:S01]  /*03f0*/  CS2R R6, SRZ ;  /* 0x0000000000067805 */ /* 0x000fe2000001ff00 */
[----:B--2---:R-:W-:Y:S02]  /*0400*/  IMAD.U32 R4, RZ, RZ, UR4 ;  /* 0x00000004ff047e24 */ /* 0x004fe4000f8e00ff */
[----:B0-----:R-:W-:-:S07]  /*0410*/  IMAD.U32 R5, RZ, RZ, UR5 ;  /* 0x00000005ff057e24 */ /* 0x001fce000f8e00ff */
[----:B------:R-:W-:-:S07]  /*0420*/  LEPC R20, `(.L_x_5) ;  /* 0x000000001014794e */ /* 0x000fce0000000000 */
[----:B-1----:R-:W-:Y:S05]  /*0430*/  CALL.ABS.NOINC R8 ;  /* 0x0000000008007343 */ /* 0x002fea0003c00000 */
.L_x_5:
        /* <DEDUP_REMOVED lines=13> */
.L_x_6:
[----:B------:R-:W0:Y:S01]  /*0510*/  LDC.64 R2, c[0x4][R2] ;  /* 0x0100000002027b82 */ /* 0x000e220000000a00 */
[----:B------:R-:W1:Y:S01]  /*0520*/  LDCU.64 UR4, c[0x4][0x30] ;  /* 0x01000600ff0477ac */ /* 0x000e620008000a00 */
[----:B------:R-:W-:Y:S01]  /*0530*/  CS2R R6, SRZ ;  /* 0x0000000000067805 */ /* 0x000fe2000001ff00 */
[----:B-1----:R-:W-:Y:S02]  /*0540*/  IMAD.U32 R4, RZ, RZ, UR4 ;  /* 0x00000004ff047e24 */ /* 0x002fe4000f8e00ff */
[----:B------:R-:W-:-:S07]  /*0550*/  IMAD.U32 R5, RZ, RZ, UR5 ;  /* 0x00000005ff057e24 */ /* 0x000fce000f8e00ff */
[----:B------:R-:W-:-:S07]  /*0560*/  LEPC R20, `(.L_x_7) ;  /* 0x000000001014794e */ /* 0x000fce0000000000 */
[----:B0-----:R-:W-:Y:S05]  /*0570*/  CALL.ABS.NOINC R2 ;  /* 0x0000000002007343 */ /* 0x001fea0003c00000 */
.L_x_7:
[----:B------:R-:W0:Y:S01]  /*0580*/  LDC.64 R2, c[0x0][0x388] ;  /* 0x0000e200ff027b82 */ /* 0x000e220000000a00 */
[----:B------:R-:W-:Y:S02]  /*0590*/  R2UR UR4, R16 ;  /* 0x00000000100472ca */ /* 0x000fe400000e0000 */
[----:B------:R-:W-:-:S13]  /*05a0*/  R2UR UR5, R17 ;  /* 0x00000000110572ca */ /* 0x000fda00000e0000 */
[----:B0-----:R-:W2:Y:S02]  /*05b0*/  LDG.E R2, desc[UR4][R2.64+0x10] ;  /* 0x0000100402027981 */ /* 0x001ea4000c1e1900 */
[----:B--2---:R-:W-:-:S13]  /*05c0*/  ISETP.GE.AND P0, PT, R2, 0x1, PT ;  /* 0x000000010200780c */ /* 0x004fda0003f06270 */
[----:B------:R-:W-:Y:S05]  /*05d0*/  @!P0 BRA `(.L_x_8) ;  /* 0x0000000000688947 */ /* 0x000fea0003800000 */
[----:B------:R-:W-:Y:S01]  /*05e0*/  BSSY.RECONVERGENT B6, `(.L_x_8) ;  /* 0x0000019000067945 */ /* 0x000fe20003800200 */
[----:B------:R-:W-:-:S07]  /*05f0*/  IMAD.MOV.U32 R18, RZ, RZ, RZ ;  /* 0x000000ffff127224 */ /* 0x000fce00078e00ff */
.L_x_10:
[----:B------:R-:W0:Y:S01]  /*0600*/  LDC.64 R8, c[0x0][0x388] ;  /* 0x0000e200ff087b82 */ /* 0x000e220000000a00 */
[----:B------:R-:W-:Y:S02]  /*0610*/  R2UR UR4, R16 ;  /* 0x00000000100472ca */ /* 0x000fe400000e0000 */
[----:B------:R-:W-:-:S13]  /*0620*/  R2UR UR5, R17 ;  /* 0x00000000110572ca */ /* 0x000fda00000e0000 */
[----:B0-----:R-:W2:Y:S02]  /*0630*/  LDG.E.64 R2, desc[UR4][R8.64+0x8] ;  /* 0x0000080408027981 */ /* 0x001ea4000c1e1b00 */
[----:B--2---:R-:W-:-:S06]  /*0640*/  IMAD.WIDE.U32 R2, R18, 0x4, R2 ;  /* 0x0000000412027825 */ /* 0x004fcc00078e0002 */
[----:B------:R-:W2:Y:S01]  /*0650*/  LD.E R2, desc[UR4][R2.64] ;  /* 0x0000000402027980 */ /* 0x000ea2000c101900 */
[----:B------:R-:W-:Y:S01]  /*0660*/  MOV R0, 0x0 ;  /* 0x0000000000007802 */ /* 0x000fe20000000f00 */
[----:B------:R-:W0:Y:S01]  /*0670*/  LDCU.64 UR4, c[0x4][0x18] ;  /* 0x01000300ff0477ac */ /* 0x000e220008000a00 */
[----:B------:R-:W-:Y:S02]  /*0680*/  IMAD.MOV.U32 R6, RZ, RZ, R24 ;  /* 0x000000ffff067224 */ /* 0x000fe400078e0018 */
[----:B------:R1:W3:Y:S01]  /*0690*/  LDC.64 R10, c[0x4][R0] ;  /* 0x01000000000a7b82 */ /* 0x0002e20000000a00 */
[----:B------:R-:W-:Y:S02]  /*06a0*/  IMAD.MOV.U32 R7, RZ, RZ, R23 ;  /* 0x000000ffff077224 */ /* 0x000fe400078e0017 */
[----:B0-----:R-:W-:Y:S02]  /*06b0*/  IMAD.U32 R4, RZ, RZ, UR4 ;  /* 0x00000004ff047e24 */ /* 0x001fe4000f8e00ff */
[----:B------:R-:W-:Y:S01]  /*06c0*/  IMAD.U32 R5, RZ, RZ, UR5 ;  /* 0x00000005ff057e24 */ /* 0x000fe2000f8e00ff */
[----:B--23--:R1:W-:Y:S06]  /*06d0*/  STL [R1], R2 ;  /* 0x0000000201007387 */ /* 0x00c3ec0000100800 */
[----:B------:R-:W-:-:S07]  /*06e0*/  LEPC R20, `(.L_x_9) ;  /* 0x000000001014794e */ /* 0x000fce0000000000 */
[----:B-1----:R-:W-:Y:S05]  /*06f0*/  CALL.ABS.NOINC R10 ;  /* 0x000000000a007343 */ /* 0x002fea0003c00000 */
.L_x_9:
[----:B------:R-:W0:Y:S01]  /*0700*/  LDC.64 R2, c[0x0][0x388] ;  /* 0x0000e200ff027b82 */ /* 0x000e220000000a00 */
[----:B------:R-:W-:Y:S02]  /*0710*/  R2UR UR4, R16 ;  /* 0x00000000100472ca */ /* 0x000fe400000e0000 */
[----:B------:R-:W-:-:S13]  /*0720*/  R2UR UR5, R17 ;  /* 0x00000000110572ca */ /* 0x000fda00000e0000 */
[----:B0-----:R-:W2:Y:S01]  /*0730*/  LDG.E R3, desc[UR4][R2.64+0x10] ;  /* 0x0000100402037981 */ /* 0x001ea2000c1e1900 */
[----:B------:R-:W-:-:S05]  /*0740*/  VIADD R18, R18, 0x1 ;  /* 0x0000000112127836 */ /* 0x000fca0000000000 */
[----:B--2---:R-:W-:-:S13]  /*0750*/  ISETP.GE.AND P0, PT, R18, R3, PT ;  /* 0x000000031200720c */ /* 0x004fda0003f06270 */
[----:B------:R-:W-:Y:S05]  /*0760*/  @!P0 BRA `(.L_x_10) ;  /* 0xfffffffc00a48947 */ /* 0x000fea000383ffff */
[----:B------:R-:W-:Y:S05]  /*0770*/  BSYNC.RECONVERGENT B6 ;  /* 0x0000000000067941 */ /* 0x000fea0003800200 */
.L_x_8:
[----:B------:R-:W-:Y:S01]  /*0780*/  MOV R0, 0x0 ;  /* 0x0000000000007802 */ /* 0x000fe20000000f00 */
[----:B------:R-:W0:Y:S01]  /*0790*/  LDCU.64 UR4, c[0x4][0x20] ;  /* 0x01000400ff0477ac */ /* 0x000e220008000a00 */
[----:B------:R-:W-:Y:S02]  /*07a0*/  CS2R R6, SRZ ;  /* 0x0000000000067805 */ /* 0x000fe4000001ff00 */
[----:B------:R1:W2:Y:S01]  /*07b0*/  LDC.64 R2, c[0x4][R0] ;  /* 0x0100000000027b82 */ /* 0x0002a20000000a00 */
[----:B0-----:R-:W-:Y:S02]  /*07c0*/  IMAD.U32 R4, RZ, RZ, UR4 ;  /* 0x00000004ff047e24 */ /* 0x001fe4000f8e00ff */
[----:B-1----:R-:W-:-:S07]  /*07d0*/  IMAD.U32 R5, RZ, RZ, UR5 ;  /* 0x00000005ff057e24 */ /* 0x002fce000f8e00ff */
[----:B------:R-:W-:-:S07]  /*07e0*/  LEPC R20, `(.L_x_11) ;  /* 0x000000001014794e */ /* 0x000fce0000000000 */
[----:B--2---:R-:W-:Y:S05]  /*07f0*/  CALL.ABS.NOINC R2 ;  /* 0x0000000002007343 */ /* 0x004fea0003c00000 */
.L_x_11:
[----:B------:R-:W0:Y:S01]  /*0800*/  LDC.64 R6, c[0x0][0x388] ;  /* 0x0000e200ff067b82 */ /* 0x000e220000000a00 */
[C---:B------:R-:W-:Y:S02]  /*0810*/  R2UR UR6, R16.reuse ;  /* 0x00000000100672ca */ /* 0x040fe400000e0000 */
[C---:B------:R-:W-:Y:S02]  /*0820*/  R2UR UR7, R17.reuse ;  /* 0x00000000110772ca */ /* 0x040fe400000e0000 */
[----:B------:R-:W-:Y:S02]  /*0830*/  R2UR UR4, R16 ;  /* 0x00000000100472ca */ /* 0x000fe400000e0000 */
[----:B------:R-:W-:-:S09]  /*0840*/  R2UR UR5, R17 ;  /* 0x00000000110572ca */ /* 0x000fd200000e0000 */
[----:B0-----:R-:W2:Y:S04]  /*0850*/  LDG.E R0, desc[UR6][R6.64+0x10] ;  /* 0x0000100606007981 */ /* 0x001ea8000c1e1900 */
[----:B------:R-:W3:Y:S01]  /*0860*/  LDG.E.64 R4, desc[UR4][R6.64+0x8] ;  /* 0x0000080406047981 */ /* 0x000ee2000c1e1b00 */
[----:B--2---:R-:W-:-:S03]  /*0870*/  ISETP.GE.AND P0, PT, R0, 0x2, PT ;  /* 0x000000020000780c */ /* 0x004fc60003f06270 */
[----:B---3--:R0:W5:Y:S10]  /*0880*/  LD.E R2, desc[UR4][R4.64] ;  /* 0x0000000404027980 */ /* 0x008174000c101900 */
[----:B------:R-:W-:Y:S05]  /*0890*/  @!P0 BRA `(.L_x_12) ;  /* 0x0000000400ec8947 */ /* 0x000fea0003800000 */
[C---:B------:R-:W-:Y:S01]  /*08a0*/  ISETP.GE.U32.AND P0, PT, R0.reuse, 0x11, PT ;  /* 0x000000110000780c */ /* 0x040fe20003f06070 */
[----:B------:R-:W-:Y:S02]  /*08b0*/  VIADD R0, R0, 0xffffffff ;  /* 0xffffffff00007836 */ /* 0x000fe40000000000 */
[----:B------:R-:W-:-:S03]  /*08c0*/  IMAD.MOV.U32 R3, RZ, RZ, 0x1 ;  /* 0x00000001ff037424 */ /* 0x000fc600078e00ff */
[----:B------:R-:W-:-:S07]  /*08d0*/  LOP3.LUT R26, R0, 0xf, RZ, 0xc0, !PT ;  /* 0x0000000f001a7812 */ /* 0x000fce00078ec0ff */
[----:B------:R-:W-:Y:S05]  /*08e0*/  @!P0 BRA `(.L_x_13) ;  /* 0x0000000000c88947 */ /* 0x000fea0003800000 */
[----:B------:R-:W-:Y:S01]  /*08f0*/  BSSY.RECONVERGENT B0, `(.L_x_14) ;  /* 0x0000030000007945 */ /* 0x000fe20003800200 */
[----:B------:R-:W-:Y:S01]  /*0900*/  LOP3.LUT R3, R0, 0xfffffff0, RZ, 0xc0, !PT ;  /* 0xfffffff000037812 */ /* 0x000fe200078ec0ff */
[----:B------:R-:W-:-:S07]  /*0910*/  IMAD.MOV.U32 R9, RZ, RZ, 0x1 ;  /* 0x00000001ff097424 */ /* 0x000fce00078e00ff */
.L_x_15:
[C---:B------:R-:W-:Y:S01]  /*0920*/  R2UR UR4, R16.reuse ;  /* 0x00000000100472ca */ /* 0x040fe200000e0000 */
[----:B------:R-:W-:Y:S01]  /*0930*/  IMAD.WIDE.U32 R6, R9, 0x4, R4 ;  /* 0x0000000409067825 */ /* 0x000fe200078e0004 */
[C---:B------:R-:W-:Y:S02]  /*0940*/  R2UR UR5, R17.reuse ;  /* 0x00000000110572ca */ /* 0x040fe400000e0000 */
[----:B------:R-:W-:Y:S02]  /*0950*/  R2UR UR6, R16 ;  /* 0x00000000100672ca */ /* 0x000fe400000e0000 */
[----:B------:R-:W-:-:S09]  /*0960*/  R2UR UR7, R17 ;  /* 0x00000000110772ca */ /* 0x000fd200000e0000 */
[----:B------:R-:W2:Y:S04]  /*0970*/  LD.E R25, desc[UR4][R6.64] ;  /* 0x0000000406197980 */ /* 0x000ea8000c101900 */
[----:B------:R-:W3:Y:S01]  /*0980*/  LD.E R22, desc[UR6][R6.64+0x4] ;  /* 0x0000040606167980 */ /* 0x000ee2000c101900 */
[C---:B------:R-:W-:Y:S02]  /*0990*/  R2UR UR8, R16.reuse ;  /* 0x00000000100872ca */ /* 0x040fe400000e0000 */
[C---:B------:R-:W-:Y:S01]  /*09a0*/  R2UR UR9, R17.reuse ;  /* 0x00000000110972ca */ /* 0x040fe200000e0000 */
[----:B------:R-:W4:Y:S01]  /*09b0*/  LD.E R8, desc[UR4][R6.64+0x8] ;  /* 0x0000080406087980 */ /* 0x000f22000c101900 */
[----:B------:R-:W-:Y:S02]  /*09c0*/  R2UR UR10, R16 ;  /* 0x00000000100a72ca */ /* 0x000fe400000e0000 */
[----:B------:R-:W-:Y:S01]  /*09d0*/  R2UR UR11, R17 ;  /* 0x00000000110b72ca */ /* 0x000fe200000e0000 */
[----:B------:R-:W4:Y:S04]  /*09e0*/  LD.E R10, desc[UR6][R6.64+0xc] ;  /* 0x00000c06060a7980 */ /* 0x000f28000c101900 */
        /* <DEDUP_REMOVED lines=8> */
[----:B------:R-:W4:Y:S01]  /*0a70*/  LD.E R21, desc[UR8][R6.64+0x30] ;  /* 0x0000300806157980 */ /* 0x000f22000c101900 */
[----:B--2--5:R-:W-:-:S03]  /*0a80*/  IMAD R25, R25, R2, RZ ;  /* 0x0000000219197224 */ /* 0x024fc600078e02ff */
[----:B------:R-:W2:Y:S01]  /*0a90*/  LD.E R2, desc[UR10][R6.64+0x34] ;  /* 0x0000340a06027980 */ /* 0x000ea2000c101900 */
[----:B---3--:R-:W-:-:S03]  /*0aa0*/  IMAD R27, R25, R22, RZ ;  /* 0x00000016191b7224 */ /* 0x008fc600078e02ff */
[----:B------:R-:W3:Y:S04]  /*0ab0*/  LD.E R22, desc[UR4][R6.64+0x38] ;  /* 0x0000380406167980 */ /* 0x000ee8000c101900 */
[----:B------:R1:W3:Y:S01]  /*0ac0*/  LD.E R25, desc[UR6][R6.64+0x3c] ;  /* 0x00003c0606197980 */ /* 0x0002e2000c101900 */
[----:B----4-:R-:W-:-:S04]  /*0ad0*/  IMAD R27, R27, R8, RZ ;  /* 0x000000081b1b7224 */ /* 0x010fc800078e02ff */
[----:B------:R-:W-:-:S04]  /*0ae0*/  IMAD R10, R27, R10, RZ ;  /* 0x0000000a1b0a7224 */ /* 0x000fc800078e02ff */
[----:B------:R-:W-:-:S04]  /*0af0*/  IMAD R11, R10, R11, RZ ;  /* 0x0000000b0a0b7224 */ /* 0x000fc800078e02ff */
[----:B------:R-:W-:-:S04]  /*0b00*/  IMAD R12, R11, R12, RZ ;  /* 0x0000000c0b0c7224 */ /* 0x000fc800078e02ff */
[----:B------:R-:W-:-:S04]  /*0b10*/  IMAD R13, R12, R13, RZ ;  /* 0x0000000d0c0d7224 */ /* 0x000fc800078e02ff */
[----:B------:R-:W-:-:S04]  /*0b20*/  IMAD R14, R13, R14, RZ ;  /* 0x0000000e0d0e7224 */ /* 0x000fc800078e02ff */
[----:B------:R-:W-:-:S04]  /*0b30*/  IMAD R15, R14, R15, RZ ;  /* 0x0000000f0e0f7224 */ /* 0x000fc800078e02ff */
[----:B------:R-:W-:Y:S02]  /*0b40*/  IMAD R18, R15, R18, RZ ;  /* 0x000000120f127224 */ /* 0x000fe400078e02ff */
[----:B-1----:R-:W-:Y:S02]  /*0b50*/  VIADD R6, R9, 0xf ;  /* 0x0000000f09067836 */ /* 0x002fe40000000000 */
[----:B------:R-:W-:-:S03]  /*0b60*/  IMAD R19, R18, R19, RZ ;  /* 0x0000001312137224 */ /* 0x000fc600078e02ff */
[----:B------:R-:W-:Y:S01]  /*0b70*/  ISETP.NE.AND P0, PT, R6, R3, PT ;  /* 0x000000030600720c */ /* 0x000fe20003f05270 */
[----:B------:R-:W-:-:S04]  /*0b80*/  IMAD R20, R19, R20, RZ ;  /* 0x0000001413147224 */ /* 0x000fc800078e02ff */
[----:B------:R-:W-:Y:S02]  /*0b90*/  IMAD R21, R20, R21, RZ ;  /* 0x0000001514157224 */ /* 0x000fe400078e02ff */
[----:B------:R-:W-:Y:S02]  /*0ba0*/  VIADD R9, R9, 0x10 ;  /* 0x0000001009097836 */ /* 0x000fe40000000000 */
[----:B--2---:R-:W-:-:S04]  /*0bb0*/  IMAD R21, R21, R2, RZ ;  /* 0x0000000215157224 */ /* 0x004fc800078e02ff */
[----:B---3--:R-:W-:-:S04]  /*0bc0*/  IMAD R22, R21, R22, RZ ;  /* 0x0000001615167224 */ /* 0x008fc800078e02ff */
[----:B------:R-:W-:Y:S01]  /*0bd0*/  IMAD R2, R22, R25, RZ ;  /* 0x0000001916027224 */ /* 0x000fe200078e02ff */
[----:B------:R-:W-:Y:S06]  /*0be0*/  @P0 BRA `(.L_x_15) ;  /* 0xfffffffc004c0947 */ /* 0x000fec000383ffff */
[----:B------:R-:W-:Y:S05]  /*0bf0*/  BSYNC.RECONVERGENT B0 ;  /* 0x0000000000007941 */ /* 0x000fea0003800200 */
.L_x_14:
[----:B------:R-:W-:-:S07]  /*0c00*/  IMAD.MOV.U32 R3, RZ, RZ, R9 ;  /* 0x000000ffff037224 */ /* 0x000fce00078e0009 */
.L_x_13:
[----:B------:R-:W-:Y:S01]  /*0c10*/  ISETP.NE.AND P0, PT, R26, RZ, PT ;  /* 0x000000ff1a00720c */ /* 0x000fe20003f05270 */
[----:B------:R-:W-:-:S12]  /*0c20*/  BSSY.RECONVERGENT B0, `(.L_x_12) ;  /* 0x0000042000007945 */ /* 0x000fd80003800200 */
[----:B------:R-:W-:Y:S05]  /*0c30*/  @!P0 BRA `(.L_x_16) ;  /* 0x0000000400008947 */ /* 0x000fea0003800000 */
[----:B------:R-:W-:Y:S02]  /*0c40*/  ISETP.GE.U32.AND P0, PT, R26, 0x8, PT ;  /* 0x000000081a00780c */ /* 0x000fe40003f06070 */
[----:B------:R-:W-:-:S04]  /*0c50*/  LOP3.LUT R10, R0, 0x7, RZ, 0xc0, !PT ;  /* 0x00000007000a7812 */ /* 0x000fc800078ec0ff */
[----:B------:R-:W-:-:S07]  /*0c60*/  ISETP.NE.AND P1, PT, R10, RZ, PT ;  /* 0x000000ff0a00720c */ /* 0x000fce0003f25270 */
[----:B------:R-:W-:Y:S06]  /*0c70*/  @!P0 BRA `(.L_x_17) ;  /* 0x0000000000688947 */ /* 0x000fec0003800000 */
[C---:B------:R-:W-:Y:S01]  /*0c80*/  R2UR UR4, R16.reuse ;  /* 0x00000000100472ca */ /* 0x040fe200000e0000 */
[----:B------:R-:W-:Y:S01]  /*0c90*/  IMAD.WIDE.U32 R6, R3, 0x4, R4 ;  /* 0x0000000403067825 */ /* 0x000fe200078e0004 */
[C---:B------:R-:W-:Y:S02]  /*0ca0*/  R2UR UR5, R17.reuse ;  /* 0x00000000110572ca */ /* 0x040fe400000e0000 */
[C---:B------:R-:W-:Y:S02]  /*0cb0*/  R2UR UR6, R16.reuse ;  /* 0x00000000100672ca */ /* 0x040fe400000e0000 */
[C---:B------:R-:W-:Y:S02]  /*0cc0*/  R2UR UR7, R17.reuse ;  /* 0x00000000110772ca */ /* 0x040fe400000e0000 */
[----:B------:R-:W-:Y:S02]  /*0cd0*/  R2UR UR8, R16 ;  /* 0x00000000100872ca */ /* 0x000fe400000e0000 */
[----:B------:R-:W-:-:S02]  /*0ce0*/  R2UR UR9, R17 ;  /* 0x00000000110972ca */ /* 0x000fc400000e0000 */
[----:B------:R-:W-:Y:S02]  /*0cf0*/  R2UR UR10, R16 ;  /* 0x00000000100a72ca */ /* 0x000fe400000e0000 */
[----:B------:R-:W-:Y:S01]  /*0d00*/  R2UR UR11, R17 ;  /* 0x00000000110b72ca */ /* 0x000fe200000e0000 */
[----:B------:R-:W2:Y:S04]  /*0d10*/  LD.E R9, desc[UR4][R6.64] ;  /* 0x0000000406097980 */ /* 0x000ea8000c101900 */
[----:B------:R-:W3:Y:S04]  /*0d20*/  LD.E R8, desc[UR6][R6.64+0x4] ;  /* 0x0000040606087980 */ /* 0x000ee8000c101900 */
[----:B------:R-:W4:Y:S04]  /*0d30*/  LD.E R11, desc[UR8][R6.64+0x8] ;  /* 0x00000808060b7980 */ /* 0x000f28000c101900 */
[----:B------:R-:W4:Y:S04]  /*0d40*/  LD.E R13, desc[UR10][R6.64+0xc] ;  /* 0x00000c0a060d7980 */ /* 0x000f28000c101900 */
[----:B------:R-:W4:Y:S04]  /*0d50*/  LD.E R15, desc[UR4][R6.64+0x10] ;  /* 0x00001004060f7980 */ /* 0x000f28000c101900 */
[----:B------:R-:W4:Y:S04]  /*0d60*/  LD.E R19, desc[UR6][R6.64+0x14] ;  /* 0x0000140606137980 */ /* 0x000f28000c101900 */
[----:B------:R-:W4:Y:S04]  /*0d70*/  LD.E R21, desc[UR8][R6.64+0x18] ;  /* 0x0000180806157980 */ /* 0x000f28000c101900 */
[----:B------:R-:W4:Y:S01]  /*0d80*/  LD.E R25, desc[UR10][R6.64+0x1c] ;  /* 0x00001c0a06197980 */ /* 0x000f22000c101900 */
[----:B------:R-:W-:-:S02]  /*0d90*/  VIADD R3, R3, 0x8 ;  /* 0x0000000803037836 */ /* 0x000fc40000000000 */
[----:B--2--5:R-:W-:-:S04]  /*0da0*/  IMAD R9, R2, R9, RZ ;  /* 0x0000000902097224 */ /* 0x024fc800078e02ff */
[----:B---3--:R-:W-:-:S04]  /*0db0*/  IMAD R8, R9, R8, RZ ;  /* 0x0000000809087224 */ /* 0x008fc800078e02ff */
[----:B----4-:R-:W-:-:S04]  /*0dc0*/  IMAD R8, R8, R11, RZ ;  /* 0x0000000b08087224 */ /* 0x010fc800078e02ff */
[----:B------:R-:W-:-:S04]  /*0dd0*/  IMAD R8, R8, R13, RZ ;  /* 0x0000000d08087224 */ /* 0x000fc800078e02ff */
[----:B------:R-:W-:-:S04]  /*0de0*/  IMAD R8, R8, R15, RZ ;  /* 0x0000000f08087224 */ /* 0x000fc800078e02ff */
[----:B------:R-:W-:-:S04]  /*0df0*/  IMAD R8, R8, R19, RZ ;  /* 0x0000001308087224 */ /* 0x000fc800078e02ff */
[----:B------:R-:W-:-:S04]  /*0e00*/  IMAD R8, R8, R21, RZ ;  /* 0x0000001508087224 */ /* 0x000fc800078e02ff */
[----:B------:R-:W-:-:S07]  /*0e10*/  IMAD R2, R8, R25, RZ ;  /* 0x0000001908027224 */ /* 0x000fce00078e02ff */
.L_x_17:
        /* <DEDUP_REMOVED lines=17> */
[----:B------:R-:W4:Y:S01]  /*0f30*/  LD.E R13, desc[UR10][R6.64+0xc] ;  /* 0x00000c0a060d7980 */ /* 0x000f22000c101900 */
[----:B------:R-:W-:-:S02]  /*0f40*/  VIADD R3, R3, 0x4 ;  /* 0x0000000403037836 */ /* 0x000fc40000000000 */
[----:B--2--5:R-:W-:-:S04]  /*0f50*/  IMAD R9, R2, R9, RZ ;  /* 0x0000000902097224 */ /* 0x024fc800078e02ff */
[----:B---3--:R-:W-:-:S04]  /*0f60*/  IMAD R8, R9, R8, RZ ;  /* 0x0000000809087224 */ /* 0x008fc800078e02ff */
[----:B----4-:R-:W-:-:S04]  /*0f70*/  IMAD R8, R8, R11, RZ ;  /* 0x0000000b08087224 */ /* 0x010fc800078e02ff */
[----:B------:R-:W-:-:S07]  /*0f80*/  IMAD R2, R8, R13, RZ ;  /* 0x0000000d08027224 */ /* 0x000fce00078e02ff */
.L_x_18:
[----:B------:R-:W-:Y:S05]  /*0f90*/  @!P1 BRA `(.L_x_16) ;  /* 0x0000000000289947 */ /* 0x000fea0003800000 */
[----:B------:R-:W-:-:S07]  /*0fa0*/  IMAD.MOV.U32 R9, RZ, RZ, RZ ;  /* 0x000000ffff097224 */ /* 0x000fce00078e00ff */
.L_x_19:
[----:B------:R-:W-:Y:S01]  /*0fb0*/  R2UR UR4, R16 ;  /* 0x00000000100472ca */ /* 0x000fe200000e0000 */
[----:B------:R-:W-:Y:S01]  /*0fc0*/  IMAD.WIDE.U32 R6, R3, 0x4, R4 ;  /* 0x0000000403067825 */ /* 0x000fe200078e0004 */
[----:B------:R-:W-:-:S13]  /*0fd0*/  R2UR UR5, R17 ;  /* 0x00000000110572ca */ /* 0x000fda00000e0000 */
[----:B------:R-:W2:Y:S01]  /*0fe0*/  LD.E R7, desc[UR4][R6.64] ;  /* 0x0000000406077980 */ /* 0x000ea2000c101900 */
[----:B------:R-:W-:Y:S02]  /*0ff0*/  VIADD R9, R9, 0x1 ;  /* 0x0000000109097836 */ /* 0x000fe40000000000 */
[----:B------:R-:W-:-:S03]  /*1000*/  VIADD R3, R3, 0x1 ;  /* 0x0000000103037836 */ /* 0x000fc60000000000 */
[----:B------:R-:W-:Y:S01]  /*1010*/  ISETP.NE.AND P0, PT, R9, R0, PT ;  /* 0x000000000900720c */ /* 0x000fe20003f05270 */
[----:B--2--5:R-:W-:-:S12]  /*1020*/  IMAD R2, R7, R2, RZ ;  /* 0x0000000207027224 */ /* 0x024fd800078e02ff */
[----:B------:R-:W-:Y:S05]  /*1030*/  @P0 BRA `(.L_x_19) ;  /* 0xfffffffc00dc0947 */ /* 0x000fea000383ffff */
.L_x_16:
[----:B------:R-:W-:Y:S05]  /*1040*/  BSYNC.RECONVERGENT B0 ;  /* 0x0000000000007941 */ /* 0x000fea0003800200 */
.L_x_12:
[----:B------:R-:W-:Y:S01]  /*1050*/  MOV R18, 0x0 ;  /* 0x0000000000127802 */ /* 0x000fe20000000f00 */
[----:B-----5:R1:W-:Y:S01]  /*1060*/  STL [R1], R2 ;  /* 0x0000000201007387 */ /* 0x0203e20000100800 */
[----:B------:R-:W0:Y:S01]  /*1070*/  LDCU.64 UR4, c[0x4][0x38] ;  /* 0x01000700ff0477ac */ /* 0x000e220008000a00 */
[----:B------:R-:W-:Y:S01]  /*1080*/  IMAD.MOV.U32 R6, RZ, RZ, R24 ;  /* 0x000000ffff067224 */ /* 0x000fe200078e0018 */
[----:B------:R1:W2:Y:S01]  /*1090*/  LDC.64 R8, c[0x4][R18] ;  /* 0x0100000012087b82 */ /* 0x0002a20000000a00 */
[----:B------:R-:W-:Y:S02]  /*10a0*/  IMAD.MOV.U32 R7, RZ, RZ, R23 ;  /* 0x000000ffff077224 */ /* 0x000fe400078e0017 */
[----:B0-----:R-:W-:Y:S02]  /*10b0*/  IMAD.U32 R4, RZ, RZ, UR4 ;  /* 0x00000004ff047e24 */ /* 0x001fe4000f8e00ff */
[----:B-1----:R-:W-:-:S07]  /*10c0*/  IMAD.U32 R5, RZ, RZ, UR5 ;  /* 0x00000005ff057e24 */ /* 0x002fce000f8e00ff */
[----:B------:R-:W-:-:S07]  /*10d0*/  LEPC R20, `(.L_x_20) ;  /* 0x000000001014794e */ /* 0x000fce0000000000 */
[----:B--2---:R-:W-:Y:S05]  /*10e0*/  CALL.ABS.NOINC R8 ;  /* 0x0000000008007343 */ /* 0x004fea0003c00000 */
.L_x_20:
[----:B------:R-:W0:Y:S01]  /*10f0*/  LDC.64 R18, c[0x4][R18] ;  /* 0x0100000012127b82 */ /* 0x000e220000000a00 */
[----:B------:R-:W1:Y:S01]  /*1100*/  LDCU.64 UR4, c[0x4][0x40] ;  /* 0x01000800ff0477ac */ /* 0x000e620008000a00 */
[----:B------:R-:W-:Y:S01]  /*1110*/  CS2R R6, SRZ ;  /* 0x0000000000067805 */ /* 0x000fe2000001ff00 */
[----:B-1----:R-:W-:Y:S02]  /*1120*/  IMAD.U32 R4, RZ, RZ, UR4 ;  /* 0x00000004ff047e24 */ /* 0x002fe4000f8e00ff */
[----:B------:R-:W-:-:S07]  /*1130*/  IMAD.U32 R5, RZ, RZ, UR5 ;  /* 0x00000005ff057e24 */ /* 0x000fce000f8e00ff */
[----:B------:R-:W-:-:S07]  /*1140*/  LEPC R20, `(.L_x_21) ;  /* 0x000000001014794e */ /* 0x000fce0000000000 */
[----:B0-----:R-:W-:Y:S05]  /*1150*/  CALL.ABS.NOINC R18 ;  /* 0x0000000012007343 */ /* 0x001fea0003c00000 */
.L_x_21:
[----:B------:R-:W-:Y:S01]  /*1160*/  ISETP.GE.AND P0, PT, R2, 0x1, PT ;  /* 0x000000010200780c */ /* 0x000fe20003f06270 */
[----:B------:R-:W-:-:S12]  /*1170*/  BSSY.RECONVERGENT B7, `(.L_x_22) ;  /* 0x000006b000077945 */ /* 0x000fd80003800200 */
[----:B------:R-:W-:Y:S05]  /*1180*/  @!P0 BRA `(.L_x_23) ;  /* 0x0000000400a48947 */ /* 0x000fea0003800000 */
[C---:B------:R-:W-:Y:S01]  /*1190*/  ISETP.GE.U32.AND P0, PT, R2.reuse, 0x4, PT ;  /* 0x000000040200780c */ /* 0x040fe20003f06070 */
[----:B------:R-:W-:Y:S01]  /*11a0*/  BSSY.RECONVERGENT B6, `(.L_x_24) ;  /* 0x000004d000067945 */ /* 0x000fe20003800200 */
[----:B------:R-:W-:Y:S01]  /*11b0*/  LOP3.LUT R26, R2, 0x3, RZ, 0xc0, !PT ;  /* 0x00000003021a7812 */ /* 0x000fe200078ec0ff */
[----:B------:R-:W-:-:S10]  /*11c0*/  IMAD.MOV.U32 R25, RZ, RZ, RZ ;  /* 0x000000ffff197224 */ /* 0x000fd400078e00ff */
[----:B------:R-:W-:Y:S05]  /*11d0*/  @!P0 BRA `(.L_x_25) ;  /* 0x0000000400248947 */ /* 0x000fea0003800000 */
[----:B------:R-:W-:Y:S01]  /*11e0*/  LOP3.LUT R25, R2, 0x7ffffffc, RZ, 0xc0, !PT ;  /* 0x7ffffffc02197812 */ /* 0x000fe200078ec0ff */
[----:B------:R-:W-:-:S07]  /*11f0*/  IMAD.MOV.U32 R22, RZ, RZ, RZ ;  /* 0x000000ffff167224 */ /* 0x000fce00078e00ff */
.L_x_30:
[----:B------:R-:W0:Y:S01]  /*1200*/  LDC.64 R4, c[0x0][0x388] ;  /* 0x0000e200ff047b82 */ /* 0x000e220000000a00 */
[----:B------:R-:W-:Y:S02]  /*1210*/  R2UR UR4, R16 ;  /* 0x00000000100472ca */ /* 0x000fe400000e0000 */
[----:B------:R-:W-:-:S13]  /*1220*/  R2UR UR5, R17 ;  /* 0x00000000110572ca */ /* 0x000fda00000e0000 */
[----:B0-----:R-:W2:Y:S02]  /*1230*/  LDG.E.64 R6, desc[UR4][R4.64] ;  /* 0x0000000404067981 */ /* 0x001ea4000c1e1b00 */
[----:B--2---:R-:W-:-:S06]  /*1240*/  IMAD.WIDE.U32 R6, R22, 0x4, R6 ;  /* 0x0000000416067825 */ /* 0x004fcc00078e0006 */
[----:B------:R0:W2:Y:S01]  /*1250*/  LD.E R7, desc[UR4][R6.64] ;  /* 0x0000000406077980 */ /* 0x0000a2000c101900 */
[----:B------:R-:W-:Y:S01]  /*1260*/  MOV R19, 0x0 ;  /* 0x0000000000137802 */ /* 0x000fe20000000f00 */
[----:B------:R-:W1:Y:S01]  /*1270*/  LDCU.64 UR4, c[0x4][0x48] ;  /* 0x01000900ff0477ac */ /* 0x000e620008000a00 */
[----:B------:R-:W-:Y:S02]  /*1280*/  IMAD.MOV.U32 R18, RZ, RZ, R22 ;  /* 0x000000ffff127224 */ /* 0x000fe400078e0016 */
[----:B------:R3:W4:Y:S01]  /*1290*/  LDC.64 R2, c[0x4][R19] ;  /* 0x0100000013027b82 */ /* 0x0007220000000a00 */
[----:B------:R-:W-:Y:S02]  /*12a0*/  VIADD R22, R22, 0x4 ;  /* 0x0000000416167836 */ /* 0x000fe40000000000 */
[----:B0-----:R-:W-:-:S03]  /*12b0*/  IMAD.MOV.U32 R6, RZ, RZ, R24 ;  /* 0x000000ffff067224 */ /* 0x001fc600078e0018 */
[----:B------:R-:W-:-:S04]  /*12c0*/  ISETP.NE.AND P0, PT, R22, R25, PT ;  /* 0x000000191600720c */ /* 0x000fc80003f05270 */
[----:B------:R-:W-:Y:S01]  /*12d0*/  P2R R0, PR, RZ, 0x1 ;  /* 0x00000001ff007803 */ /* 0x000fe20000000000 */
[----:B-1----:R-:W-:Y:S02]  /*12e0*/  IMAD.U32 R4, RZ, RZ, UR4 ;  /* 0x00000004ff047e24 */ /* 0x002fe4000f8e00ff */
[----:B------:R-:W-:Y:S01]  /*12f0*/  IMAD.U32 R5, RZ, RZ, UR5 ;  /* 0x00000005ff057e24 */ /* 0x000fe2000f8e00ff */
[----:B--2---:R0:W1:Y:S02]  /*1300*/  F2F.F64.F32 R8, R7 ;  /* 0x0000000700087310 */ /* 0x0040640000201800 */
[----:B0-----:R-:W-:Y:S01]  /*1310*/  IMAD.MOV.U32 R7, RZ, RZ, R23 ;  /* 0x000000ffff077224 */ /* 0x001fe200078e0017 */
[----:B-1--4-:R3:W-:Y:S06]  /*1320*/  STL.64 [R1], R8 ;  /* 0x0000000801007387 */ /* 0x0127ec0000100a00 */
[----:B------:R-:W-:-:S07]  /*1330*/  LEPC R20, `(.L_x_26) ;  /* 0x000000001014794e */ /* 0x000fce0000000000 */
[----:B---3--:R-:W-:Y:S05]  /*1340*/  CALL.ABS.NOINC R2 ;  /* 0x0000000002007343 */ /* 0x008fea0003c00000 */
.L_x_26:
[----:B------:R-:W0:Y:S01]  /*1350*/  LDC.64 R12, c[0x0][0x388] ;  /* 0x0000e200ff0c7b82 */ /* 0x000e220000000a00 */
[----:B------:R-:W-:Y:S02]  /*1360*/  R2UR UR4, R16 ;  /* 0x00000000100472ca */ /* 0x000fe400000e0000 */
[----:B------:R-:W-:-:S13]  /*1370*/  R2UR UR5, R17 ;  /* 0x00000000110572ca */ /* 0x000fda00000e0000 */
[----:B0-----:R-:W2:Y:S02]  /*1380*/  LDG.E.64 R8, desc[UR4][R12.64] ;  /* 0x000000040c087981 */ /* 0x001ea4000c1e1b00 */
[----:B--2---:R-:W-:-:S06]  /*1390*/  IMAD.WIDE.U32 R8, R18, 0x4, R8 ;  /* 0x0000000412087825 */ /* 0x004fcc00078e0008 */
[----:B------:R-:W2:Y:S01]  /*13a0*/  LD.E R8, desc[UR4][R8.64+0x4] ;  /* 0x0000040408087980 */ /* 0x000ea2000c101900 */
[----:B------:R0:W1:Y:S01]  /*13b0*/  LDC.64 R2, c[0x4][R19] ;  /* 0x0100000013027b82 */ /* 0x0000620000000a00 */
[----:B------:R-:W3:Y:S01]  /*13c0*/  LDCU.64 UR4, c[0x4][0x48] ;  /* 0x01000900ff0477ac */ /* 0x000ee20008000a00 */
[----:B------:R-:W-:Y:S02]  /*13d0*/  IMAD.MOV.U32 R6, RZ, RZ, R24 ;  /* 0x000000ffff067224 */ /* 0x000fe400078e0018 */
[----:B------:R-:W-:Y:S02]  /*13e0*/  IMAD.MOV.U32 R7, RZ, RZ, R23 ;  /* 0x000000ffff077224 */ /* 0x000fe400078e0017 */
[----:B---3--:R-:W-:Y:S02]  /*13f0*/  IMAD.U32 R4, RZ, RZ, UR4 ;  /* 0x00000004ff047e24 */ /* 0x008fe4000f8e00ff */
[----:B------:R-:W-:Y:S01]  /*1400*/  IMAD.U32 R5, RZ, RZ, UR5 ;  /* 0x00000005ff057e24 */ /* 0x000fe2000f8e00ff */
[----:B--2---:R-:W2:Y:S02]  /*1410*/  F2F.F64.F32 R10, R8 ;  /* 0x00000008000a7310 */ /* 0x004ea40000201800 */
[----:B-12---:R0:W-:Y:S04]  /*1420*/  STL.64 [R1], R10 ;  /* 0x0000000a01007387 */ /* 0x0061e80000100a00 */
[----:B------:R-:W-:-:S07]  /*1430*/  LEPC R20, `(.L_x_27) ;  /* 0x000000001014794e */ /* 0x000fce0000000000 */
[----:B0-----:R-:W-:Y:S05]  /*1440*/  CALL.ABS.NOINC R2 ;  /* 0x0000000002007343 */ /* 0x001fea0003c00000 */
.L_x_27:
        /* <DEDUP_REMOVED lines=16> */
.L_x_28:
        /* <DEDUP_REMOVED lines=16> */
.L_x_29:
[----:B------:R-:W-:-:S13]  /*1650*/  ISETP.NE.AND P6, PT, R22, R25, PT ;  /* 0x000000191600720c */ /* 0x000fda0003fc5270 */
[----:B------:R-:W-:Y:S05]  /*1660*/  @P6 BRA `(.L_x_30) ;  /* 0xfffffff800e46947 */ /* 0x000fea000383ffff */
.L_x_25:
[----:B------:R-:W-:Y:S05]  /*1670*/  BSYNC.RECONVERGENT B6 ;  /* 0x0000000000067941 */ /* 0x000fea0003800200 */
.L_x_24:
[----:B------:R-:W-:-:S13]  /*1680*/  ISETP.NE.AND P0, PT, R26, RZ, PT ;  /* 0x000000ff1a00720c */ /* 0x000fda0003f05270 */
[----:B------:R-:W-:Y:S05]  /*1690*/  @!P0 BRA `(.L_x_23) ;  /* 0x0000000000608947 */ /* 0x000fea0003800000 */
[----:B------:R-:W-:-:S07]  /*16a0*/  IMAD.MOV.U32 R19, RZ, RZ, RZ ;  /* 0x000000ffff137224 */ /* 0x000fce00078e00ff */
.L_x_32:
        /* <DEDUP_REMOVED lines=8> */
[----:B------:R-:W-:Y:S02]  /*1730*/  VIADD R19, R19, 0x1 ;  /* 0x0000000113137836 */ /* 0x000fe40000000000 */
[----:B------:R-:W-:Y:S02]  /*1740*/  IMAD.MOV.U32 R6, RZ, RZ, R24 ;  /* 0x000000ffff067224 */ /* 0x000fe400078e0018 */
[----:B------:R-:W1:Y:S01]  /*1750*/  LDC.64 R2, c[0x4][R2] ;  /* 0x0100000002027b82 */ /* 0x000e620000000a00 */
[----:B------:R-:W-:Y:S01]  /*1760*/  ISETP.NE.AND P0, PT, R19, R26, PT ;  /* 0x0000001a1300720c */ /* 0x000fe20003f05270 */
[----:B------:R-:W-:-:S03]  /*1770*/  IMAD.MOV.U32 R7, RZ, RZ, R23 ;  /* 0x000000ffff077224 */ /* 0x000fc600078e0017 */
[----:B------:R-:W-:Y:S01]  /*1780*/  P2R R0, PR, RZ, 0x1 ;  /* 0x00000001ff007803 */ /* 0x000fe20000000000 */
[----:B0-----:R-:W-:Y:S02]  /*1790*/  IMAD.U32 R4, RZ, RZ, UR4 ;  /* 0x00000004ff047e24 */ /* 0x001fe4000f8e00ff */
[----:B------:R-:W-:Y:S01]  /*17a0*/  IMAD.U32 R5, RZ, RZ, UR5 ;  /* 0x00000005ff057e24 */ /* 0x000fe2000f8e00ff */
[----:B--2---:R-:W0:Y:S02]  /*17b0*/  F2F.F64.F32 R10, R8 ;  /* 0x00000008000a7310 */ /* 0x004e240000201800 */
[----:B01----:R0:W-:Y:S04]  /*17c0*/  STL.64 [R1], R10 ;  /* 0x0000000a01007387 */ /* 0x0031e80000100a00 */
[----:B------:R-:W-:-:S07]  /*17d0*/  LEPC R20, `(.L_x_31) ;  /* 0x000000001014794e */ /* 0x000fce0000000000 */
[----:B0-----:R-:W-:Y:S05]  /*17e0*/  CALL.ABS.NOINC R2 ;  /* 0x0000000002007343 */ /* 0x001fea0003c00000 */
.L_x_31:
[----:B------:R-:W-:Y:S01]  /*17f0*/  ISETP.NE.AND P6, PT, R19, R26, PT ;  /* 0x0000001a1300720c */ /* 0x000fe20003fc5270 */
[----:B------:R-:W-:-:S12]  /*1800*/  VIADD R25, R25, 0x1 ;  /* 0x0000000119197836 */ /* 0x000fd80000000000 */
[----:B------:R-:W-:Y:S05]  /*1810*/  @P6 BRA `(.L_x_32) ;  /* 0xfffffffc00a46947 */ /* 0x000fea000383ffff */
.L_x_23:
[----:B------:R-:W-:Y:S05]  /*1820*/  BSYNC.RECONVERGENT B7 ;  /* 0x0000000000077941 */ /* 0x000fea0003800200 */
.L_x_22:
        /* <DEDUP_REMOVED lines=8> */
.L_x_33:
[----:B------:R-:W0:Y:S01]  /*18b0*/  LDC.64 R2, c[0x4][R2] ;  /* 0x0100000002027b82 */ /* 0x000e220000000a00 */
[----:B------:R-:W1:Y:S01]  /*18c0*/  LDCU.64 UR4, c[0x4][0x58] ;  /* 0x01000b00ff0477ac */ /* 0x000e620008000a00 */
[----:B------:R-:W-:Y:S01]  /*18d0*/  CS2R R6, SRZ ;  /* 0x0000000000067805 */ /* 0x000fe2000001ff00 */
[----:B-1----:R-:W-:Y:S02]  /*18e0*/  IMAD.U32 R4, RZ, RZ, UR4 ;  /* 0x00000004ff047e24 */ /* 0x002fe4000f8e00ff */
[----:B------:R-:W-:-:S07]  /*18f0*/  IMAD.U32 R5, RZ, RZ, UR5 ;  /* 0x00000005ff057e24 */ /* 0x000fce000f8e00ff */
[----:B------:R-:W-:-:S07]  /*1900*/  LEPC R20, `(.L_x_34) ;  /* 0x000000001014794e */ /* 0x000fce0000000000 */
[----:B0-----:R-:W-:Y:S05]  /*1910*/  CALL.ABS.NOINC R2 ;  /* 0x0000000002007343 */ /* 0x001fea0003c00000 */
.L_x_34:
[----:B------:R-:W0:Y:S01]  /*1920*/  LDC.64 R2, c[0x0][0x388] ;  /* 0x0000e200ff027b82 */ /* 0x000e220000000a00 */
[----:B------:R-:W-:Y:S02]  /*1930*/  R2UR UR4, R16 ;  /* 0x00000000100472ca */ /* 0x000fe400000e0000 */
[----:B------:R-:W-:-:S13]  /*1940*/  R2UR UR5, R17 ;  /* 0x00000000110572ca */ /* 0x000fda00000e0000 */
[----:B0-----:R-:W2:Y:S02]  /*1950*/  LDG.E R0, desc[UR4][R2.64+0x10] ;  /* 0x0000100402007981 */ /* 0x001ea4000c1e1900 */
[----:B--2---:R-:W-:-:S13]  /*1960*/  ISETP.NE.AND P0, PT, R0, 0x3, PT ;  /* 0x000000030000780c */ /* 0x004fda0003f05270 */
[----:B------:R-:W-:Y:S05]  /*1970*/  @P0 EXIT ;  /* 0x000000000000094d */ /* 0x000fea0003800000 */
[----:B------:R-:W-:Y:S02]  /*1980*/  R2UR UR4, R16 ;  /* 0x00000000100472ca */ /* 0x000fe400000e0000 */
[----:B------:R-:W-:-:S13]  /*1990*/  R2UR UR5, R17 ;  /* 0x00000000110572ca */ /* 0x000fda00000e0000 */
[----:B------:R-:W2:Y:S04]  /*19a0*/  LDG.E.64 R2, desc[UR4][R2.64+0x8] ;  /* 0x0000080402027981 */ /* 0x000ea8000c1e1b00 */
[----:B--2---:R-:W2:Y:S02]  /*19b0*/  LD.E R0, desc[UR4][R2.64+0x8] ;  /* 0x0000080402007980 */ /* 0x004ea4000c101900 */
[----:B--2---:R-:W-:-:S13]  /*19c0*/  ISETP.GE.AND P0, PT, R0, 0x1, PT ;  /* 0x000000010000780c */ /* 0x004fda0003f06270 */
[----:B------:R-:W-:Y:S05]  /*19d0*/  @!P0 EXIT ;  /* 0x000000000000894d */ /* 0x000fea0003800000 */
[----:B------:R-:W-:-:S07]  /*19e0*/  IMAD.MOV.U32 R2, RZ, RZ, RZ ;  /* 0x000000ffff027224 */ /* 0x000fce00078e00ff */
.L_x_46:
[----:B------:R-:W-:Y:S01]  /*19f0*/  MOV R0, 0x0 ;  /* 0x0000000000007802 */ /* 0x000fe20000000f00 */
[----:B------:R0:W-:Y:S01]  /*1a00*/  STL [R1], R2 ;  /* 0x0000000201007387 */ /* 0x0001e20000100800 */
[----:B------:R-:W1:Y:S01]  /*1a10*/  LDCU.64 UR4, c[0x4][0x60] ;  /* 0x01000c00ff0477ac */ /* 0x000e620008000a00 */
[----:B------:R-:W-:Y:S01]  /*1a20*/  IMAD.MOV.U32 R6, RZ, RZ, R24 ;  /* 0x000000ffff067224 */ /* 0x000fe200078e0018 */
[----:B------:R0:W2:Y:S01]  /*1a30*/  LDC.64 R8, c[0x4][R0] ;  /* 0x0100000000087b82 */ /* 0x0000a20000000a00 */
[----:B------:R-:W-:Y:S02]  /*1a40*/  IMAD.MOV.U32 R7, RZ, RZ, R23 ;  /* 0x000000ffff077224 */ /* 0x000fe400078e0017 */
[----:B-1----:R-:W-:Y:S02]  /*1a50*/  IMAD.U32 R4, RZ, RZ, UR4 ;  /* 0x00000004ff047e24 */ /* 0x002fe4000f8e00ff */
[----:B0-----:R-:W-:-:S07]  /*1a60*/  IMAD.U32 R5, RZ, RZ, UR5 ;  /* 0x00000005ff057e24 */ /* 0x001fce000f8e00ff */
[----:B------:R-:W-:-:S07]  /*1a70*/  LEPC R20, `(.L_x_35) ;  /* 0x000000001014794e */ /* 0x000fce0000000000 */
[----:B--2---:R-:W-:Y:S05]  /*1a80*/  CALL.ABS.NOINC R8 ;  /* 0x0000000008007343 */ /* 0x004fea0003c00000 */
.L_x_35:
[----:B------:R-:W0:Y:S01]  /*1a90*/  LDC.64 R4, c[0x0][0x388] ;  /* 0x0000e200ff047b82 */ /* 0x000e220000000a00 */
[----:B------:R-:W-:Y:S02]  /*1aa0*/  R2UR UR4, R16 ;  /* 0x00000000100472ca */ /* 0x000fe400000e0000 */
[----:B------:R-:W-:-:S13]  /*1ab0*/  R2UR UR5, R17 ;  /* 0x00000000110572ca */ /* 0x000fda00000e0000 */
[----:B0-----:R-:W2:Y:S04]  /*1ac0*/  LDG.E.64 R4, desc[UR4][R4.64+0x8] ;  /* 0x0000080404047981 */ /* 0x001ea8000c1e1b00 */
[----:B--2---:R-:W2:Y:S01]  /*1ad0*/  LD.E R0, desc[UR4][R4.64+0x4] ;  /* 0x0000040404007980 */ /* 0x004ea2000c101900 */
[----:B------:R-:W-:Y:S01]  /*1ae0*/  BSSY.RECONVERGENT B7, `(.L_x_36) ;  /* 0x0000046000077945 */ /* 0x000fe20003800200 */
[----:B--2---:R-:W-:-:S13]  /*1af0*/  ISETP.GE.AND P0, PT, R0, 0x1, PT ;  /* 0x000000010000780c */ /* 0x004fda0003f06270 */
[----:B------:R-:W-:Y:S05]  /*1b00*/  @!P0 BRA `(.L_x_37) ;  /* 0x00000004000c8947 */ /* 0x000fea0003800000 */
[----:B------:R-:W-:-:S07]  /*1b10*/  IMAD.MOV.U32 R18, RZ, RZ, RZ ;  /* 0x000000ffff127224 */ /* 0x000fce00078e00ff */
.L_x_44:
        /* <DEDUP_REMOVED lines=10> */
.L_x_38:
        /* <DEDUP_REMOVED lines=9> */
.L_x_42:
[----:B------:R-:W0:Y:S01]  /*1c50*/  LDC.64 R6, c[0x0][0x388] ;  /* 0x0000e200ff067b82 */ /* 0x000e220000000a00 */
[C---:B------:R-:W-:Y:S02]  /*1c60*/  R2UR UR4, R16.reuse ;  /* 0x00000000100472ca */ /* 0x040fe400000e0000 */
[C---:B------:R-:W-:Y:S02]  /*1c70*/  R2UR UR5, R17.reuse ;  /* 0x00000000110572ca */ /* 0x040fe400000e0000 */
[----:B------:R-:W-:Y:S02]  /*1c80*/  R2UR UR6, R16 ;  /* 0x00000000100672ca */ /* 0x000fe400000e0000 */
[----:B------:R-:W-:-:S09]  /*1c90*/  R2UR UR7, R17 ;  /* 0x00000000110772ca */ /* 0x000fd200000e0000 */
[----:B------:R-:W2:Y:S04]  /*1ca0*/  LD.E R5, desc[UR4][R4.64+0x4] ;  /* 0x0000040404057980 */ /* 0x000ea8000c101900 */
[----:B0-----:R-:W3:Y:S01]  /*1cb0*/  LDG.E.64 R10, desc[UR6][R6.64] ;  /* 0x00000006060a7981 */ /* 0x001ee2000c1e1b00 */
[----:B--2---:R-:W-:-:S04]  /*1cc0*/  IMAD R3, R5, R2, R18 ;  /* 0x0000000205037224 */ /* 0x004fc800078e0212 */
[----:B------:R-:W-:-:S04]  /*1cd0*/  IMAD R3, R3, R0, R19 ;  /* 0x0000000003037224 */ /* 0x000fc800078e0213 */
[----:B---3--:R-:W-:-:S06]  /*1ce0*/  IMAD.WIDE R10, R3, 0x4, R10 ;  /* 0x00000004030a7825 */ /* 0x008fcc00078e020a */
[----:B------:R-:W2:Y:S01]  /*1cf0*/  LD.E R10, desc[UR4][R10.64] ;  /* 0x000000040a0a7980 */ /* 0x000ea2000c101900 */
[----:B------:R-:W-:Y:S01]  /*1d00*/  MOV R8, 0x0 ;  /* 0x0000000000087802 */ /* 0x000fe20000000f00 */
[----:B------:R-:W0:Y:S01]  /*1d10*/  LDCU.64 UR4, c[0x4][0x48] ;  /* 0x01000900ff0477ac */ /* 0x000e220008000a00 */
[----:B------:R-:W-:Y:S02]  /*1d20*/  IMAD.MOV.U32 R6, RZ, RZ, R24 ;  /* 0x000000ffff067224 */ /* 0x000fe400078e0018 */
[----:B------:R-:W-:Y:S02]  /*1d30*/  IMAD.MOV.U32 R7, RZ, RZ, R23 ;  /* 0x000000ffff077224 */ /* 0x000fe400078e0017 */
[----:B------:R-:W1:Y:S01]  /*1d40*/  LDC.64 R8, c[0x4][R8] ;  /* 0x0100000008087b82 */ /* 0x000e620000000a00 */
[----:B0-----:R-:W-:Y:S02]  /*1d50*/  IMAD.U32 R4, RZ, RZ, UR4 ;  /* 0x00000004ff047e24 */ /* 0x001fe4000f8e00ff */
[----:B------:R-:W-:Y:S01]  /*1d60*/  IMAD.U32 R5, RZ, RZ, UR5 ;  /* 0x00000005ff057e24 */ /* 0x000fe2000f8e00ff */
[----:B--2---:R-:W0:Y:S02]  /*1d70*/  F2F.F64.F32 R12, R10 ;  /* 0x0000000a000c7310 */ /* 0x004e240000201800 */
[----:B01----:R0:W-:Y:S04]  /*1d80*/  STL.64 [R1], R12 ;  /* 0x0000000c01007387 */ /* 0x0031e80000100a00 */
[----:B------:R-:W-:-:S07]  /*1d90*/  LEPC R20, `(.L_x_41) ;  /* 0x000000001014794e */ /* 0x000fce0000000000 */
[----:B0-----:R-:W-:Y:S05]  /*1da0*/  CALL.ABS.NOINC R8 ;  /* 0x0000000008007343 */ /* 0x001fea0003c00000 */
.L_x_41:
[----:B------:R-:W0:Y:S01]  /*1db0*/  LDC.64 R4, c[0x0][0x388] ;  /* 0x0000e200ff047b82 */ /* 0x000e220000000a00 */
[----:B------:R-:W-:Y:S02]  /*1dc0*/  R2UR UR4, R16 ;  /* 0x00000000100472ca */ /* 0x000fe400000e0000 */
[----:B------:R-:W-:-:S13]  /*1dd0*/  R2UR UR5, R17 ;  /* 0x00000000110572ca */ /* 0x000fda00000e0000 */
[----:B0-----:R-:W2:Y:S01]  /*1de0*/  LDG.E.64 R4, desc[UR4][R4.64+0x8] ;  /* 0x0000080404047981 */ /* 0x001ea2000c1e1b00 */
[----:B------:R-:W-:-:S03]  /*1df0*/  VIADD R19, R19, 0x1 ;  /* 0x0000000113137836 */ /* 0x000fc60000000000 */
[----:B--2---:R-:W2:Y:S02]  /*1e00*/  LD.E R0, desc[UR4][R4.64] ;  /* 0x0000000404007980 */ /* 0x004ea4000c101900 */
[----:B--2---:R-:W-:-:S13]  /*1e10*/  ISETP.GE.AND P0, PT, R19, R0, PT ;  /* 0x000000001300720c */ /* 0x004fda0003f06270 */
[----:B------:R-:W-:Y:S05]  /*1e20*/  @!P0 BRA `(.L_x_42) ;  /* 0xfffffffc00888947 */ /* 0x000fea000383ffff */
.L_x_40:
[----:B------:R-:W-:Y:S05]  /*1e30*/  BSYNC.RECONVERGENT B6 ;  /* 0x0000000000067941 */ /* 0x000fea0003800200 */
.L_x_39:
        /* <DEDUP_REMOVED lines=8> */
.L_x_43:
        /* <DEDUP_REMOVED lines=8> */
.L_x_37:
[----:B------:R-:W-:Y:S05]  /*1f40*/  BSYNC.RECONVERGENT B7 ;  /* 0x0000000000077941 */ /* 0x000fea0003800200 */
.L_x_36:
        /* <DEDUP_REMOVED lines=8> */
.L_x_45:
        /* <DEDUP_REMOVED lines=8> */
[----:B------:R-:W-:Y:S05]  /*2050*/  EXIT ;  /* 0x000000000000794d */ /* 0x000fea0003800000 */
.L_x_47:
[----:B------:R-:W-:-:S00]  /*2060*/  BRA `(.L_x_47) ;  /* 0xfffffffc00fc7947 */ /* 0x000fc0000383ffff */
[----:B------:R-:W-:-:S00]  /*2070*/  NOP ;  /* 0x0000000000007918 */ /* 0x000fc00000000000 */
        /* <DEDUP_REMOVED lines=8> */
.L_x_48:


//--------------------- .nv.global.init           --------------------------
	.section	.nv.global.init,"aw",@progbits
.nv.global.init:
	.type		$str$9,@object
	.size		$str$9,($str$3 - $str$9)
$str$9:
        /*0000*/ 	.byte	0x0a, 0x00
	.type		$str$3,@object
	.size		$str$3,($str$8 - $str$3)
$str$3:
        /*0002*/ 	.byte	0x7d, 0x0a, 0x00
	.type		$str$8,@object
	.size		$str$8,($str$2 - $str$8)
$str$8:
        /*0005*/ 	.byte	0x25, 0x67, 0x20, 0x00
	.type		$str$2,@object
	.size		$str$2,($str$13 - $str$2)
$str$2:
        /*0009*/ 	.byte	0x25, 0x64, 0x20, 0x00
	.type		$str$13,@object
	.size		$str$13,($str$7 - $str$13)
$str$13:
        /*000d*/ 	.byte	0x2d, 0x2d, 0x2d, 0x2d, 0x2d, 0x0a, 0x00
	.type		$str$7,@object
	.size		$str$7,($str$12 - $str$7)
$str$7:
        /*0014*/ 	.byte	0x64, 0x61, 0x74, 0x61, 0x3a, 0x20, 0x00
	.type		$str$12,@object
	.size		$str$12,($str$11 - $str$12)
$str$12:
        /*001b*/ 	.byte	0x6a, 0x20, 0x3d, 0x20, 0x25, 0x64, 0x3a, 0x20, 0x00
	.type		$str$11,@object
	.size		$str$11,($str$6 - $str$11)
$str$11:
        /*0024*/ 	.byte	0x09, 0x7a, 0x20, 0x3d, 0x20, 0x25, 0x64, 0x0a, 0x00
	.type		$str$6,@object
	.size		$str$6,($str$5 - $str$6)
$str$6:
        /*002d*/ 	.byte	0x6e, 0x75, 0x6d, 0x5f, 0x65, 0x6c, 0x65, 0x6d, 0x65, 0x6e, 0x74, 0x73, 0x20, 0x3d, 0x20, 0x25
        /*003d*/ 	.byte	0x64, 0x0a, 0x00
	.type		$str$5,@object
	.size		$str$5,($str$1 - $str$5)
$str$5:
        /*0040*/ 	.byte	0x66, 0x72, 0x61, 0x67, 0x6d, 0x65, 0x6e, 0x74, 0x2d, 0x3e, 0x73, 0x69, 0x7a, 0x65, 0x73, 0x20
        /*0050*/ 	.byte	0x3d, 0x20, 0x7b, 0x00
	.type		$str$1,@object
	.size		$str$1,($str$4 - $str$1)
$str$1:
        /*0054*/ 	.byte	0x69, 0x6e, 0x74, 0x2a, 0x20, 0x64, 0x65, 0x76, 0x5f, 0x66, 0x33, 0x64, 0x31, 0x5f, 0x73, 0x69
        /*0064*/ 	.byte	0x7a, 0x65, 0x73, 0x20, 0x3d, 0x20, 0x7b, 0x00
	.type		$str$4,@object
	.size		$str$4,($str$10 - $str$4)
$str$4:
        /*006c*/ 	.byte	0x66, 0x72, 0x61, 0x67, 0x6d, 0x65, 0x6e, 0x74, 0x2d, 0x3e, 0x64, 0x69, 0x6d, 0x65, 0x6e, 0x73
        /*007c*/ 	.byte	0x69, 0x6f, 0x6e, 0x20, 0x3d, 0x20, 0x25, 0x64, 0x0a, 0x00
	.type		$str$10,@object
	.size		$str$10,($str - $str$10)
$str$10:
        /*0086*/ 	.byte	0x64, 0x61, 0x74, 0x61, 0x20, 0x69, 0x6e, 0x20, 0x74, 0x61, 0x62, 0x6c, 0x65, 0x73, 0x20, 0x62
        /*0096*/ 	.byte	0x79, 0x20, 0x6c, 0x61, 0x79, 0x65, 0x72, 0x73, 0x3a, 0x20, 0x0a, 0x00
	.type		$str,@object
	.size		$str,(.L_0 - $str)
$str:
        /*00a2*/ 	.byte	0x0a, 0x2d, 0x2d, 0x2d, 0x2d, 0x2d, 0x63, 0x75, 0x64, 0x61, 0x5f, 0x66, 0x72, 0x61, 0x67, 0x6d
        /*00b2*/ 	.byte	0x65, 0x6e, 0x74, 0x5f, 0x70, 0x72, 0x69, 0x6e, 0x74, 0x2d, 0x2d, 0x2d, 0x2d, 0x0a, 0x00
.L_0:


//--------------------- .nv.shared.reserved.0     --------------------------
	.section	.nv.shared.reserved.0,"aw",@nobits
	.weak		__nv_reservedSMEM_offset_0_alias
	.size		__nv_reservedSMEM_offset_0_alias, 0, 64
	.other		__nv_reservedSMEM_offset_0_alias,@"STO_CUDA_RESERVED_SHARED STV_DEFAULT"
__nv_reservedSMEM_offset_0_alias:
	.zero		0
	.zero		64


//--------------------- .nv.constant0._Z19cuda_fragment_printPiP13grid_fragment --------------------------
	.section	.nv.constant0._Z19cuda_fragment_printPiP13grid_fragment,"a",@progbits
	.sectionflags	@""
	.align	4
.nv.constant0._Z19cuda_fragment_printPiP13grid_fragment:
	.zero		912


//--------------------- SYMBOLS --------------------------

	.type		.nv.reservedSmem.offset0,@object
	.size		.nv.reservedSmem.offset0,0x4
	.type		vprintf,@function
